//
// Generated by NVIDIA NVVM Compiler
//
// Compiler Build ID: CL-36424714
// Cuda compilation tools, release 13.0, V13.0.88
// Based on NVVM 20.0.0
//

.version 9.0
.target sm_100
.address_size 64

	// .globl	_Z19kernel_index_bitmapPPjPiS1_iiii
.extern .func  (.param .b32 func_retval0) vprintf
(
	.param .b64 vprintf_param_0,
	.param .b64 vprintf_param_1
)
;
.global .align 1 .b8 $str[12] = {40, 37, 100, 44, 37, 100, 41, 58, 37, 100, 10};
.global .align 1 .b8 $str$1[16] = {110, 117, 109, 58, 40, 37, 100, 44, 37, 100, 41, 58, 37, 100, 10};
.global .align 1 .b8 $str$2[7] = {37, 100, 58, 37, 115, 10};
.global .align 1 .b8 $str$3[9] = {97, 116, 116, 114, 58, 37, 100, 10};
.global .align 1 .b8 $str$4[7] = {37, 100, 58, 37, 100, 10};

.visible .entry _Z19kernel_index_bitmapPPjPiS1_iiii(
	.param .u64 .ptr .align 1 _Z19kernel_index_bitmapPPjPiS1_iiii_param_0,
	.param .u64 .ptr .align 1 _Z19kernel_index_bitmapPPjPiS1_iiii_param_1,
	.param .u64 .ptr .align 1 _Z19kernel_index_bitmapPPjPiS1_iiii_param_2,
	.param .u32 _Z19kernel_index_bitmapPPjPiS1_iiii_param_3,
	.param .u32 _Z19kernel_index_bitmapPPjPiS1_iiii_param_4,
	.param .u32 _Z19kernel_index_bitmapPPjPiS1_iiii_param_5,
	.param .u32 _Z19kernel_index_bitmapPPjPiS1_iiii_param_6
)
{
	.local .align 16 .b8 	__local_depot0[64];
	.reg .b64 	%SP;
	.reg .b64 	%SPL;
	.reg .pred 	%p<111>;
	.reg .b16 	%rs<129>;
	.reg .b32 	%r<638>;
	.reg .b64 	%rd<484>;

	mov.u64 	%SPL, __local_depot0;
	cvta.local.u64 	%SP, %SPL;
	ld.param.u64 	%rd7, [_Z19kernel_index_bitmapPPjPiS1_iiii_param_0];
	ld.param.u64 	%rd8, [_Z19kernel_index_bitmapPPjPiS1_iiii_param_1];
	ld.param.u64 	%rd9, [_Z19kernel_index_bitmapPPjPiS1_iiii_param_2];
	ld.param.u32 	%r41, [_Z19kernel_index_bitmapPPjPiS1_iiii_param_4];
	ld.param.u32 	%r43, [_Z19kernel_index_bitmapPPjPiS1_iiii_param_6];
	cvta.to.global.u64 	%rd1, %rd7;
	cvta.to.global.u64 	%rd2, %rd8;
	cvta.to.global.u64 	%rd3, %rd9;
	add.u64 	%rd10, %SP, 0;
	add.u64 	%rd4, %SPL, 0;
	add.u64 	%rd11, %SP, 48;
	add.u64 	%rd5, %SPL, 48;
	mov.u32 	%r44, %tid.x;
	mov.u32 	%r45, %ctaid.x;
	mov.u32 	%r46, %ntid.x;
	mad.lo.s32 	%r1, %r45, %r46, %r44;
	setp.lt.s32 	%p1, %r43, 1;
	@%p1 bra 	$L__BB0_238;
	mul.lo.s32 	%r2, %r43, %r1;
	setp.gt.s32 	%p2, %r41, 0;
	@%p2 bra 	$L__BB0_67;
	mov.b32 	%r637, 0;
	mov.u64 	%rd12, $str$1;
	mov.u64 	%rd16, $str$2;
	mov.u64 	%rd18, $str$3;
	mov.u64 	%rd23, $str$4;
$L__BB0_3:
	ld.param.u32 	%r620, [_Z19kernel_index_bitmapPPjPiS1_iiii_param_3];
	add.s32 	%r37, %r637, %r2;
	setp.ge.s32 	%p3, %r37, %r620;
	@%p3 bra 	$L__BB0_66;
	ld.param.u32 	%r622, [_Z19kernel_index_bitmapPPjPiS1_iiii_param_5];
	mul.lo.s32 	%r48, %r37, %r622;
	st.local.v2.u32 	[%rd5], {%r1, %r48};
	mov.b32 	%r49, -1;
	st.local.u32 	[%rd5+8], %r49;
	cvta.global.u64 	%rd13, %rd12;
	{ // callseq 0, 0
	.param .b64 param0;
	st.param.b64 	[param0], %rd13;
	.param .b64 param1;
	st.param.b64 	[param1], %rd11;
	.param .b32 retval0;
	call.uni (retval0), 
	vprintf, 
	(
	param0, 
	param1
	);
	ld.param.b32 	%r50, [retval0];
	} // callseq 0
	mov.b16 	%rs1, 49;
	st.local.u8 	[%rd4+31], %rs1;
	st.local.u8 	[%rd4+30], %rs1;
	st.local.u8 	[%rd4+29], %rs1;
	st.local.u8 	[%rd4+28], %rs1;
	st.local.u8 	[%rd4+27], %rs1;
	st.local.u8 	[%rd4+26], %rs1;
	st.local.u8 	[%rd4+25], %rs1;
	st.local.u8 	[%rd4+24], %rs1;
	st.local.u8 	[%rd4+23], %rs1;
	st.local.u8 	[%rd4+22], %rs1;
	st.local.u8 	[%rd4+21], %rs1;
	st.local.u8 	[%rd4+20], %rs1;
	st.local.u8 	[%rd4+19], %rs1;
	st.local.u8 	[%rd4+18], %rs1;
	st.local.u8 	[%rd4+17], %rs1;
	st.local.u8 	[%rd4+16], %rs1;
	st.local.u8 	[%rd4+15], %rs1;
	st.local.u8 	[%rd4+14], %rs1;
	st.local.u8 	[%rd4+13], %rs1;
	st.local.u8 	[%rd4+12], %rs1;
	st.local.u8 	[%rd4+11], %rs1;
	st.local.u8 	[%rd4+10], %rs1;
	st.local.u8 	[%rd4+9], %rs1;
	st.local.u8 	[%rd4+8], %rs1;
	st.local.u8 	[%rd4+7], %rs1;
	st.local.u8 	[%rd4+6], %rs1;
	st.local.u8 	[%rd4+5], %rs1;
	st.local.u8 	[%rd4+4], %rs1;
	st.local.u8 	[%rd4+3], %rs1;
	st.local.u8 	[%rd4+2], %rs1;
	st.local.u8 	[%rd4+1], %rs1;
	st.local.u8 	[%rd4], %rs1;
	mov.b16 	%rs2, 0;
	st.local.u8 	[%rd4+32], %rs2;
	st.local.u32 	[%rd5], %r37;
	st.local.u64 	[%rd5+8], %rd10;
	cvta.global.u64 	%rd17, %rd16;
	{ // callseq 1, 0
	.param .b64 param0;
	st.param.b64 	[param0], %rd17;
	.param .b64 param1;
	st.param.b64 	[param1], %rd11;
	.param .b32 retval0;
	call.uni (retval0), 
	vprintf, 
	(
	param0, 
	param1
	);
	ld.param.b32 	%r52, [retval0];
	} // callseq 1
	mul.lo.s32 	%r38, %r37, 31;
	ld.local.u8 	%rs3, [%rd4+1];
	setp.ne.s16 	%p4, %rs3, 49;
	@%p4 bra 	$L__BB0_6;
	add.s32 	%r54, %r38, 1;
	st.local.u32 	[%rd5], %r54;
	cvta.global.u64 	%rd19, %rd18;
	{ // callseq 2, 0
	.param .b64 param0;
	st.param.b64 	[param0], %rd19;
	.param .b64 param1;
	st.param.b64 	[param1], %rd11;
	.param .b32 retval0;
	call.uni (retval0), 
	vprintf, 
	(
	param0, 
	param1
	);
	ld.param.b32 	%r55, [retval0];
	} // callseq 2
	atom.global.add.u32 	%r57, [%rd3], 1;
	mul.wide.s32 	%rd21, %r57, 4;
	add.s64 	%rd22, %rd2, %rd21;
	st.global.u32 	[%rd22], %r54;
	st.local.v2.u32 	[%rd5], {%r57, %r54};
	cvta.global.u64 	%rd24, %rd23;
	{ // callseq 3, 0
	.param .b64 param0;
	st.param.b64 	[param0], %rd24;
	.param .b64 param1;
	st.param.b64 	[param1], %rd11;
	.param .b32 retval0;
	call.uni (retval0), 
	vprintf, 
	(
	param0, 
	param1
	);
	ld.param.b32 	%r58, [retval0];
	} // callseq 3
$L__BB0_6:
	ld.local.u8 	%rs4, [%rd4+2];
	setp.ne.s16 	%p5, %rs4, 49;
	@%p5 bra 	$L__BB0_8;
	add.s32 	%r60, %r38, 2;
	st.local.u32 	[%rd5], %r60;
	cvta.global.u64 	%rd26, %rd18;
	{ // callseq 4, 0
	.param .b64 param0;
	st.param.b64 	[param0], %rd26;
	.param .b64 param1;
	st.param.b64 	[param1], %rd11;
	.param .b32 retval0;
	call.uni (retval0), 
	vprintf, 
	(
	param0, 
	param1
	);
	ld.param.b32 	%r61, [retval0];
	} // callseq 4
	atom.global.add.u32 	%r63, [%rd3], 1;
	mul.wide.s32 	%rd28, %r63, 4;
	add.s64 	%rd29, %rd2, %rd28;
	st.global.u32 	[%rd29], %r60;
	st.local.v2.u32 	[%rd5], {%r63, %r60};
	cvta.global.u64 	%rd31, %rd23;
	{ // callseq 5, 0
	.param .b64 param0;
	st.param.b64 	[param0], %rd31;
	.param .b64 param1;
	st.param.b64 	[param1], %rd11;
	.param .b32 retval0;
	call.uni (retval0), 
	vprintf, 
	(
	param0, 
	param1
	);
	ld.param.b32 	%r64, [retval0];
	} // callseq 5
$L__BB0_8:
	ld.local.u8 	%rs5, [%rd4+3];
	setp.ne.s16 	%p6, %rs5, 49;
	@%p6 bra 	$L__BB0_10;
	add.s32 	%r66, %r38, 3;
	st.local.u32 	[%rd5], %r66;
	cvta.global.u64 	%rd33, %rd18;
	{ // callseq 6, 0
	.param .b64 param0;
	st.param.b64 	[param0], %rd33;
	.param .b64 param1;
	st.param.b64 	[param1], %rd11;
	.param .b32 retval0;
	call.uni (retval0), 
	vprintf, 
	(
	param0, 
	param1
	);
	ld.param.b32 	%r67, [retval0];
	} // callseq 6
	atom.global.add.u32 	%r69, [%rd3], 1;
	mul.wide.s32 	%rd35, %r69, 4;
	add.s64 	%rd36, %rd2, %rd35;
	st.global.u32 	[%rd36], %r66;
	st.local.v2.u32 	[%rd5], {%r69, %r66};
	cvta.global.u64 	%rd38, %rd23;
	{ // callseq 7, 0
	.param .b64 param0;
	st.param.b64 	[param0], %rd38;
	.param .b64 param1;
	st.param.b64 	[param1], %rd11;
	.param .b32 retval0;
	call.uni (retval0), 
	vprintf, 
	(
	param0, 
	param1
	);
	ld.param.b32 	%r70, [retval0];
	} // callseq 7
$L__BB0_10:
	ld.local.u8 	%rs6, [%rd4+4];
	setp.ne.s16 	%p7, %rs6, 49;
	@%p7 bra 	$L__BB0_12;
	add.s32 	%r72, %r38, 4;
	st.local.u32 	[%rd5], %r72;
	cvta.global.u64 	%rd40, %rd18;
	{ // callseq 8, 0
	.param .b64 param0;
	st.param.b64 	[param0], %rd40;
	.param .b64 param1;
	st.param.b64 	[param1], %rd11;
	.param .b32 retval0;
	call.uni (retval0), 
	vprintf, 
	(
	param0, 
	param1
	);
	ld.param.b32 	%r73, [retval0];
	} // callseq 8
	atom.global.add.u32 	%r75, [%rd3], 1;
	mul.wide.s32 	%rd42, %r75, 4;
	add.s64 	%rd43, %rd2, %rd42;
	st.global.u32 	[%rd43], %r72;
	st.local.v2.u32 	[%rd5], {%r75, %r72};
	cvta.global.u64 	%rd45, %rd23;
	{ // callseq 9, 0
	.param .b64 param0;
	st.param.b64 	[param0], %rd45;
	.param .b64 param1;
	st.param.b64 	[param1], %rd11;
	.param .b32 retval0;
	call.uni (retval0), 
	vprintf, 
	(
	param0, 
	param1
	);
	ld.param.b32 	%r76, [retval0];
	} // callseq 9
$L__BB0_12:
	ld.local.u8 	%rs7, [%rd4+5];
	setp.ne.s16 	%p8, %rs7, 49;
	@%p8 bra 	$L__BB0_14;
	add.s32 	%r78, %r38, 5;
	st.local.u32 	[%rd5], %r78;
	cvta.global.u64 	%rd47, %rd18;
	{ // callseq 10, 0
	.param .b64 param0;
	st.param.b64 	[param0], %rd47;
	.param .b64 param1;
	st.param.b64 	[param1], %rd11;
	.param .b32 retval0;
	call.uni (retval0), 
	vprintf, 
	(
	param0, 
	param1
	);
	ld.param.b32 	%r79, [retval0];
	} // callseq 10
	atom.global.add.u32 	%r81, [%rd3], 1;
	mul.wide.s32 	%rd49, %r81, 4;
	add.s64 	%rd50, %rd2, %rd49;
	st.global.u32 	[%rd50], %r78;
	st.local.v2.u32 	[%rd5], {%r81, %r78};
	cvta.global.u64 	%rd52, %rd23;
	{ // callseq 11, 0
	.param .b64 param0;
	st.param.b64 	[param0], %rd52;
	.param .b64 param1;
	st.param.b64 	[param1], %rd11;
	.param .b32 retval0;
	call.uni (retval0), 
	vprintf, 
	(
	param0, 
	param1
	);
	ld.param.b32 	%r82, [retval0];
	} // callseq 11
$L__BB0_14:
	ld.local.u8 	%rs8, [%rd4+6];
	setp.ne.s16 	%p9, %rs8, 49;
	@%p9 bra 	$L__BB0_16;
	add.s32 	%r84, %r38, 6;
	st.local.u32 	[%rd5], %r84;
	cvta.global.u64 	%rd54, %rd18;
	{ // callseq 12, 0
	.param .b64 param0;
	st.param.b64 	[param0], %rd54;
	.param .b64 param1;
	st.param.b64 	[param1], %rd11;
	.param .b32 retval0;
	call.uni (retval0), 
	vprintf, 
	(
	param0, 
	param1
	);
	ld.param.b32 	%r85, [retval0];
	} // callseq 12
	atom.global.add.u32 	%r87, [%rd3], 1;
	mul.wide.s32 	%rd56, %r87, 4;
	add.s64 	%rd57, %rd2, %rd56;
	st.global.u32 	[%rd57], %r84;
	st.local.v2.u32 	[%rd5], {%r87, %r84};
	cvta.global.u64 	%rd59, %rd23;
	{ // callseq 13, 0
	.param .b64 param0;
	st.param.b64 	[param0], %rd59;
	.param .b64 param1;
	st.param.b64 	[param1], %rd11;
	.param .b32 retval0;
	call.uni (retval0), 
	vprintf, 
	(
	param0, 
	param1
	);
	ld.param.b32 	%r88, [retval0];
	} // callseq 13
$L__BB0_16:
	ld.local.u8 	%rs9, [%rd4+7];
	setp.ne.s16 	%p10, %rs9, 49;
	@%p10 bra 	$L__BB0_18;
	add.s32 	%r90, %r38, 7;
	st.local.u32 	[%rd5], %r90;
	cvta.global.u64 	%rd61, %rd18;
	{ // callseq 14, 0
	.param .b64 param0;
	st.param.b64 	[param0], %rd61;
	.param .b64 param1;
	st.param.b64 	[param1], %rd11;
	.param .b32 retval0;
	call.uni (retval0), 
	vprintf, 
	(
	param0, 
	param1
	);
	ld.param.b32 	%r91, [retval0];
	} // callseq 14
	atom.global.add.u32 	%r93, [%rd3], 1;
	mul.wide.s32 	%rd63, %r93, 4;
	add.s64 	%rd64, %rd2, %rd63;
	st.global.u32 	[%rd64], %r90;
	st.local.v2.u32 	[%rd5], {%r93, %r90};
	cvta.global.u64 	%rd66, %rd23;
	{ // callseq 15, 0
	.param .b64 param0;
	st.param.b64 	[param0], %rd66;
	.param .b64 param1;
	st.param.b64 	[param1], %rd11;
	.param .b32 retval0;
	call.uni (retval0), 
	vprintf, 
	(
	param0, 
	param1
	);
	ld.param.b32 	%r94, [retval0];
	} // callseq 15
$L__BB0_18:
	ld.local.u8 	%rs10, [%rd4+8];
	setp.ne.s16 	%p11, %rs10, 49;
	@%p11 bra 	$L__BB0_20;
	add.s32 	%r96, %r38, 8;
	st.local.u32 	[%rd5], %r96;
	cvta.global.u64 	%rd68, %rd18;
	{ // callseq 16, 0
	.param .b64 param0;
	st.param.b64 	[param0], %rd68;
	.param .b64 param1;
	st.param.b64 	[param1], %rd11;
	.param .b32 retval0;
	call.uni (retval0), 
	vprintf, 
	(
	param0, 
	param1
	);
	ld.param.b32 	%r97, [retval0];
	} // callseq 16
	atom.global.add.u32 	%r99, [%rd3], 1;
	mul.wide.s32 	%rd70, %r99, 4;
	add.s64 	%rd71, %rd2, %rd70;
	st.global.u32 	[%rd71], %r96;
	st.local.v2.u32 	[%rd5], {%r99, %r96};
	cvta.global.u64 	%rd73, %rd23;
	{ // callseq 17, 0
	.param .b64 param0;
	st.param.b64 	[param0], %rd73;
	.param .b64 param1;
	st.param.b64 	[param1], %rd11;
	.param .b32 retval0;
	call.uni (retval0), 
	vprintf, 
	(
	param0, 
	param1
	);
	ld.param.b32 	%r100, [retval0];
	} // callseq 17
$L__BB0_20:
	ld.local.u8 	%rs11, [%rd4+9];
	setp.ne.s16 	%p12, %rs11, 49;
	@%p12 bra 	$L__BB0_22;
	add.s32 	%r102, %r38, 9;
	st.local.u32 	[%rd5], %r102;
	cvta.global.u64 	%rd75, %rd18;
	{ // callseq 18, 0
	.param .b64 param0;
	st.param.b64 	[param0], %rd75;
	.param .b64 param1;
	st.param.b64 	[param1], %rd11;
	.param .b32 retval0;
	call.uni (retval0), 
	vprintf, 
	(
	param0, 
	param1
	);
	ld.param.b32 	%r103, [retval0];
	} // callseq 18
	atom.global.add.u32 	%r105, [%rd3], 1;
	mul.wide.s32 	%rd77, %r105, 4;
	add.s64 	%rd78, %rd2, %rd77;
	st.global.u32 	[%rd78], %r102;
	st.local.v2.u32 	[%rd5], {%r105, %r102};
	cvta.global.u64 	%rd80, %rd23;
	{ // callseq 19, 0
	.param .b64 param0;
	st.param.b64 	[param0], %rd80;
	.param .b64 param1;
	st.param.b64 	[param1], %rd11;
	.param .b32 retval0;
	call.uni (retval0), 
	vprintf, 
	(
	param0, 
	param1
	);
	ld.param.b32 	%r106, [retval0];
	} // callseq 19
$L__BB0_22:
	ld.local.u8 	%rs12, [%rd4+10];
	setp.ne.s16 	%p13, %rs12, 49;
	@%p13 bra 	$L__BB0_24;
	add.s32 	%r108, %r38, 10;
	st.local.u32 	[%rd5], %r108;
	cvta.global.u64 	%rd82, %rd18;
	{ // callseq 20, 0
	.param .b64 param0;
	st.param.b64 	[param0], %rd82;
	.param .b64 param1;
	st.param.b64 	[param1], %rd11;
	.param .b32 retval0;
	call.uni (retval0), 
	vprintf, 
	(
	param0, 
	param1
	);
	ld.param.b32 	%r109, [retval0];
	} // callseq 20
	atom.global.add.u32 	%r111, [%rd3], 1;
	mul.wide.s32 	%rd84, %r111, 4;
	add.s64 	%rd85, %rd2, %rd84;
	st.global.u32 	[%rd85], %r108;
	st.local.v2.u32 	[%rd5], {%r111, %r108};
	cvta.global.u64 	%rd87, %rd23;
	{ // callseq 21, 0
	.param .b64 param0;
	st.param.b64 	[param0], %rd87;
	.param .b64 param1;
	st.param.b64 	[param1], %rd11;
	.param .b32 retval0;
	call.uni (retval0), 
	vprintf, 
	(
	param0, 
	param1
	);
	ld.param.b32 	%r112, [retval0];
	} // callseq 21
$L__BB0_24:
	ld.local.u8 	%rs13, [%rd4+11];
	setp.ne.s16 	%p14, %rs13, 49;
	@%p14 bra 	$L__BB0_26;
	add.s32 	%r114, %r38, 11;
	st.local.u32 	[%rd5], %r114;
	cvta.global.u64 	%rd89, %rd18;
	{ // callseq 22, 0
	.param .b64 param0;
	st.param.b64 	[param0], %rd89;
	.param .b64 param1;
	st.param.b64 	[param1], %rd11;
	.param .b32 retval0;
	call.uni (retval0), 
	vprintf, 
	(
	param0, 
	param1
	);
	ld.param.b32 	%r115, [retval0];
	} // callseq 22
	atom.global.add.u32 	%r117, [%rd3], 1;
	mul.wide.s32 	%rd91, %r117, 4;
	add.s64 	%rd92, %rd2, %rd91;
	st.global.u32 	[%rd92], %r114;
	st.local.v2.u32 	[%rd5], {%r117, %r114};
	cvta.global.u64 	%rd94, %rd23;
	{ // callseq 23, 0
	.param .b64 param0;
	st.param.b64 	[param0], %rd94;
	.param .b64 param1;
	st.param.b64 	[param1], %rd11;
	.param .b32 retval0;
	call.uni (retval0), 
	vprintf, 
	(
	param0, 
	param1
	);
	ld.param.b32 	%r118, [retval0];
	} // callseq 23
$L__BB0_26:
	ld.local.u8 	%rs14, [%rd4+12];
	setp.ne.s16 	%p15, %rs14, 49;
	@%p15 bra 	$L__BB0_28;
	add.s32 	%r120, %r38, 12;
	st.local.u32 	[%rd5], %r120;
	cvta.global.u64 	%rd96, %rd18;
	{ // callseq 24, 0
	.param .b64 param0;
	st.param.b64 	[param0], %rd96;
	.param .b64 param1;
	st.param.b64 	[param1], %rd11;
	.param .b32 retval0;
	call.uni (retval0), 
	vprintf, 
	(
	param0, 
	param1
	);
	ld.param.b32 	%r121, [retval0];
	} // callseq 24
	atom.global.add.u32 	%r123, [%rd3], 1;
	mul.wide.s32 	%rd98, %r123, 4;
	add.s64 	%rd99, %rd2, %rd98;
	st.global.u32 	[%rd99], %r120;
	st.local.v2.u32 	[%rd5], {%r123, %r120};
	cvta.global.u64 	%rd101, %rd23;
	{ // callseq 25, 0
	.param .b64 param0;
	st.param.b64 	[param0], %rd101;
	.param .b64 param1;
	st.param.b64 	[param1], %rd11;
	.param .b32 retval0;
	call.uni (retval0), 
	vprintf, 
	(
	param0, 
	param1
	);
	ld.param.b32 	%r124, [retval0];
	} // callseq 25
$L__BB0_28:
	ld.local.u8 	%rs15, [%rd4+13];
	setp.ne.s16 	%p16, %rs15, 49;
	@%p16 bra 	$L__BB0_30;
	add.s32 	%r126, %r38, 13;
	st.local.u32 	[%rd5], %r126;
	cvta.global.u64 	%rd103, %rd18;
	{ // callseq 26, 0
	.param .b64 param0;
	st.param.b64 	[param0], %rd103;
	.param .b64 param1;
	st.param.b64 	[param1], %rd11;
	.param .b32 retval0;
	call.uni (retval0), 
	vprintf, 
	(
	param0, 
	param1
	);
	ld.param.b32 	%r127, [retval0];
	} // callseq 26
	atom.global.add.u32 	%r129, [%rd3], 1;
	mul.wide.s32 	%rd105, %r129, 4;
	add.s64 	%rd106, %rd2, %rd105;
	st.global.u32 	[%rd106], %r126;
	st.local.v2.u32 	[%rd5], {%r129, %r126};
	cvta.global.u64 	%rd108, %rd23;
	{ // callseq 27, 0
	.param .b64 param0;
	st.param.b64 	[param0], %rd108;
	.param .b64 param1;
	st.param.b64 	[param1], %rd11;
	.param .b32 retval0;
	call.uni (retval0), 
	vprintf, 
	(
	param0, 
	param1
	);
	ld.param.b32 	%r130, [retval0];
	} // callseq 27
$L__BB0_30:
	ld.local.u8 	%rs16, [%rd4+14];
	setp.ne.s16 	%p17, %rs16, 49;
	@%p17 bra 	$L__BB0_32;
	add.s32 	%r132, %r38, 14;
	st.local.u32 	[%rd5], %r132;
	cvta.global.u64 	%rd110, %rd18;
	{ // callseq 28, 0
	.param .b64 param0;
	st.param.b64 	[param0], %rd110;
	.param .b64 param1;
	st.param.b64 	[param1], %rd11;
	.param .b32 retval0;
	call.uni (retval0), 
	vprintf, 
	(
	param0, 
	param1
	);
	ld.param.b32 	%r133, [retval0];
	} // callseq 28
	atom.global.add.u32 	%r135, [%rd3], 1;
	mul.wide.s32 	%rd112, %r135, 4;
	add.s64 	%rd113, %rd2, %rd112;
	st.global.u32 	[%rd113], %r132;
	st.local.v2.u32 	[%rd5], {%r135, %r132};
	cvta.global.u64 	%rd115, %rd23;
	{ // callseq 29, 0
	.param .b64 param0;
	st.param.b64 	[param0], %rd115;
	.param .b64 param1;
	st.param.b64 	[param1], %rd11;
	.param .b32 retval0;
	call.uni (retval0), 
	vprintf, 
	(
	param0, 
	param1
	);
	ld.param.b32 	%r136, [retval0];
	} // callseq 29
$L__BB0_32:
	ld.local.u8 	%rs17, [%rd4+15];
	setp.ne.s16 	%p18, %rs17, 49;
	@%p18 bra 	$L__BB0_34;
	add.s32 	%r138, %r38, 15;
	st.local.u32 	[%rd5], %r138;
	cvta.global.u64 	%rd117, %rd18;
	{ // callseq 30, 0
	.param .b64 param0;
	st.param.b64 	[param0], %rd117;
	.param .b64 param1;
	st.param.b64 	[param1], %rd11;
	.param .b32 retval0;
	call.uni (retval0), 
	vprintf, 
	(
	param0, 
	param1
	);
	ld.param.b32 	%r139, [retval0];
	} // callseq 30
	atom.global.add.u32 	%r141, [%rd3], 1;
	mul.wide.s32 	%rd119, %r141, 4;
	add.s64 	%rd120, %rd2, %rd119;
	st.global.u32 	[%rd120], %r138;
	st.local.v2.u32 	[%rd5], {%r141, %r138};
	cvta.global.u64 	%rd122, %rd23;
	{ // callseq 31, 0
	.param .b64 param0;
	st.param.b64 	[param0], %rd122;
	.param .b64 param1;
	st.param.b64 	[param1], %rd11;
	.param .b32 retval0;
	call.uni (retval0), 
	vprintf, 
	(
	param0, 
	param1
	);
	ld.param.b32 	%r142, [retval0];
	} // callseq 31
$L__BB0_34:
	ld.local.u8 	%rs18, [%rd4+16];
	setp.ne.s16 	%p19, %rs18, 49;
	@%p19 bra 	$L__BB0_36;
	add.s32 	%r144, %r38, 16;
	st.local.u32 	[%rd5], %r144;
	cvta.global.u64 	%rd124, %rd18;
	{ // callseq 32, 0
	.param .b64 param0;
	st.param.b64 	[param0], %rd124;
	.param .b64 param1;
	st.param.b64 	[param1], %rd11;
	.param .b32 retval0;
	call.uni (retval0), 
	vprintf, 
	(
	param0, 
	param1
	);
	ld.param.b32 	%r145, [retval0];
	} // callseq 32
	atom.global.add.u32 	%r147, [%rd3], 1;
	mul.wide.s32 	%rd126, %r147, 4;
	add.s64 	%rd127, %rd2, %rd126;
	st.global.u32 	[%rd127], %r144;
	st.local.v2.u32 	[%rd5], {%r147, %r144};
	cvta.global.u64 	%rd129, %rd23;
	{ // callseq 33, 0
	.param .b64 param0;
	st.param.b64 	[param0], %rd129;
	.param .b64 param1;
	st.param.b64 	[param1], %rd11;
	.param .b32 retval0;
	call.uni (retval0), 
	vprintf, 
	(
	param0, 
	param1
	);
	ld.param.b32 	%r148, [retval0];
	} // callseq 33
$L__BB0_36:
	ld.local.u8 	%rs19, [%rd4+17];
	setp.ne.s16 	%p20, %rs19, 49;
	@%p20 bra 	$L__BB0_38;
	add.s32 	%r150, %r38, 17;
	st.local.u32 	[%rd5], %r150;
	cvta.global.u64 	%rd131, %rd18;
	{ // callseq 34, 0
	.param .b64 param0;
	st.param.b64 	[param0], %rd131;
	.param .b64 param1;
	st.param.b64 	[param1], %rd11;
	.param .b32 retval0;
	call.uni (retval0), 
	vprintf, 
	(
	param0, 
	param1
	);
	ld.param.b32 	%r151, [retval0];
	} // callseq 34
	atom.global.add.u32 	%r153, [%rd3], 1;
	mul.wide.s32 	%rd133, %r153, 4;
	add.s64 	%rd134, %rd2, %rd133;
	st.global.u32 	[%rd134], %r150;
	st.local.v2.u32 	[%rd5], {%r153, %r150};
	cvta.global.u64 	%rd136, %rd23;
	{ // callseq 35, 0
	.param .b64 param0;
	st.param.b64 	[param0], %rd136;
	.param .b64 param1;
	st.param.b64 	[param1], %rd11;
	.param .b32 retval0;
	call.uni (retval0), 
	vprintf, 
	(
	param0, 
	param1
	);
	ld.param.b32 	%r154, [retval0];
	} // callseq 35
$L__BB0_38:
	ld.local.u8 	%rs20, [%rd4+18];
	setp.ne.s16 	%p21, %rs20, 49;
	@%p21 bra 	$L__BB0_40;
	add.s32 	%r156, %r38, 18;
	st.local.u32 	[%rd5], %r156;
	cvta.global.u64 	%rd138, %rd18;
	{ // callseq 36, 0
	.param .b64 param0;
	st.param.b64 	[param0], %rd138;
	.param .b64 param1;
	st.param.b64 	[param1], %rd11;
	.param .b32 retval0;
	call.uni (retval0), 
	vprintf, 
	(
	param0, 
	param1
	);
	ld.param.b32 	%r157, [retval0];
	} // callseq 36
	atom.global.add.u32 	%r159, [%rd3], 1;
	mul.wide.s32 	%rd140, %r159, 4;
	add.s64 	%rd141, %rd2, %rd140;
	st.global.u32 	[%rd141], %r156;
	st.local.v2.u32 	[%rd5], {%r159, %r156};
	cvta.global.u64 	%rd143, %rd23;
	{ // callseq 37, 0
	.param .b64 param0;
	st.param.b64 	[param0], %rd143;
	.param .b64 param1;
	st.param.b64 	[param1], %rd11;
	.param .b32 retval0;
	call.uni (retval0), 
	vprintf, 
	(
	param0, 
	param1
	);
	ld.param.b32 	%r160, [retval0];
	} // callseq 37
$L__BB0_40:
	ld.local.u8 	%rs21, [%rd4+19];
	setp.ne.s16 	%p22, %rs21, 49;
	@%p22 bra 	$L__BB0_42;
	add.s32 	%r162, %r38, 19;
	st.local.u32 	[%rd5], %r162;
	cvta.global.u64 	%rd145, %rd18;
	{ // callseq 38, 0
	.param .b64 param0;
	st.param.b64 	[param0], %rd145;
	.param .b64 param1;
	st.param.b64 	[param1], %rd11;
	.param .b32 retval0;
	call.uni (retval0), 
	vprintf, 
	(
	param0, 
	param1
	);
	ld.param.b32 	%r163, [retval0];
	} // callseq 38
	atom.global.add.u32 	%r165, [%rd3], 1;
	mul.wide.s32 	%rd147, %r165, 4;
	add.s64 	%rd148, %rd2, %rd147;
	st.global.u32 	[%rd148], %r162;
	st.local.v2.u32 	[%rd5], {%r165, %r162};
	cvta.global.u64 	%rd150, %rd23;
	{ // callseq 39, 0
	.param .b64 param0;
	st.param.b64 	[param0], %rd150;
	.param .b64 param1;
	st.param.b64 	[param1], %rd11;
	.param .b32 retval0;
	call.uni (retval0), 
	vprintf, 
	(
	param0, 
	param1
	);
	ld.param.b32 	%r166, [retval0];
	} // callseq 39
$L__BB0_42:
	ld.local.u8 	%rs22, [%rd4+20];
	setp.ne.s16 	%p23, %rs22, 49;
	@%p23 bra 	$L__BB0_44;
	add.s32 	%r168, %r38, 20;
	st.local.u32 	[%rd5], %r168;
	cvta.global.u64 	%rd152, %rd18;
	{ // callseq 40, 0
	.param .b64 param0;
	st.param.b64 	[param0], %rd152;
	.param .b64 param1;
	st.param.b64 	[param1], %rd11;
	.param .b32 retval0;
	call.uni (retval0), 
	vprintf, 
	(
	param0, 
	param1
	);
	ld.param.b32 	%r169, [retval0];
	} // callseq 40
	atom.global.add.u32 	%r171, [%rd3], 1;
	mul.wide.s32 	%rd154, %r171, 4;
	add.s64 	%rd155, %rd2, %rd154;
	st.global.u32 	[%rd155], %r168;
	st.local.v2.u32 	[%rd5], {%r171, %r168};
	cvta.global.u64 	%rd157, %rd23;
	{ // callseq 41, 0
	.param .b64 param0;
	st.param.b64 	[param0], %rd157;
	.param .b64 param1;
	st.param.b64 	[param1], %rd11;
	.param .b32 retval0;
	call.uni (retval0), 
	vprintf, 
	(
	param0, 
	param1
	);
	ld.param.b32 	%r172, [retval0];
	} // callseq 41
$L__BB0_44:
	ld.local.u8 	%rs23, [%rd4+21];
	setp.ne.s16 	%p24, %rs23, 49;
	@%p24 bra 	$L__BB0_46;
	add.s32 	%r174, %r38, 21;
	st.local.u32 	[%rd5], %r174;
	cvta.global.u64 	%rd159, %rd18;
	{ // callseq 42, 0
	.param .b64 param0;
	st.param.b64 	[param0], %rd159;
	.param .b64 param1;
	st.param.b64 	[param1], %rd11;
	.param .b32 retval0;
	call.uni (retval0), 
	vprintf, 
	(
	param0, 
	param1
	);
	ld.param.b32 	%r175, [retval0];
	} // callseq 42
	atom.global.add.u32 	%r177, [%rd3], 1;
	mul.wide.s32 	%rd161, %r177, 4;
	add.s64 	%rd162, %rd2, %rd161;
	st.global.u32 	[%rd162], %r174;
	st.local.v2.u32 	[%rd5], {%r177, %r174};
	cvta.global.u64 	%rd164, %rd23;
	{ // callseq 43, 0
	.param .b64 param0;
	st.param.b64 	[param0], %rd164;
	.param .b64 param1;
	st.param.b64 	[param1], %rd11;
	.param .b32 retval0;
	call.uni (retval0), 
	vprintf, 
	(
	param0, 
	param1
	);
	ld.param.b32 	%r178, [retval0];
	} // callseq 43
$L__BB0_46:
	ld.local.u8 	%rs24, [%rd4+22];
	setp.ne.s16 	%p25, %rs24, 49;
	@%p25 bra 	$L__BB0_48;
	add.s32 	%r180, %r38, 22;
	st.local.u32 	[%rd5], %r180;
	cvta.global.u64 	%rd166, %rd18;
	{ // callseq 44, 0
	.param .b64 param0;
	st.param.b64 	[param0], %rd166;
	.param .b64 param1;
	st.param.b64 	[param1], %rd11;
	.param .b32 retval0;
	call.uni (retval0), 
	vprintf, 
	(
	param0, 
	param1
	);
	ld.param.b32 	%r181, [retval0];
	} // callseq 44
	atom.global.add.u32 	%r183, [%rd3], 1;
	mul.wide.s32 	%rd168, %r183, 4;
	add.s64 	%rd169, %rd2, %rd168;
	st.global.u32 	[%rd169], %r180;
	st.local.v2.u32 	[%rd5], {%r183, %r180};
	cvta.global.u64 	%rd171, %rd23;
	{ // callseq 45, 0
	.param .b64 param0;
	st.param.b64 	[param0], %rd171;
	.param .b64 param1;
	st.param.b64 	[param1], %rd11;
	.param .b32 retval0;
	call.uni (retval0), 
	vprintf, 
	(
	param0, 
	param1
	);
	ld.param.b32 	%r184, [retval0];
	} // callseq 45
$L__BB0_48:
	ld.local.u8 	%rs25, [%rd4+23];
	setp.ne.s16 	%p26, %rs25, 49;
	@%p26 bra 	$L__BB0_50;
	add.s32 	%r186, %r38, 23;
	st.local.u32 	[%rd5], %r186;
	cvta.global.u64 	%rd173, %rd18;
	{ // callseq 46, 0
	.param .b64 param0;
	st.param.b64 	[param0], %rd173;
	.param .b64 param1;
	st.param.b64 	[param1], %rd11;
	.param .b32 retval0;
	call.uni (retval0), 
	vprintf, 
	(
	param0, 
	param1
	);
	ld.param.b32 	%r187, [retval0];
	} // callseq 46
	atom.global.add.u32 	%r189, [%rd3], 1;
	mul.wide.s32 	%rd175, %r189, 4;
	add.s64 	%rd176, %rd2, %rd175;
	st.global.u32 	[%rd176], %r186;
	st.local.v2.u32 	[%rd5], {%r189, %r186};
	cvta.global.u64 	%rd178, %rd23;
	{ // callseq 47, 0
	.param .b64 param0;
	st.param.b64 	[param0], %rd178;
	.param .b64 param1;
	st.param.b64 	[param1], %rd11;
	.param .b32 retval0;
	call.uni (retval0), 
	vprintf, 
	(
	param0, 
	param1
	);
	ld.param.b32 	%r190, [retval0];
	} // callseq 47
$L__BB0_50:
	ld.local.u8 	%rs26, [%rd4+24];
	setp.ne.s16 	%p27, %rs26, 49;
	@%p27 bra 	$L__BB0_52;
	add.s32 	%r192, %r38, 24;
	st.local.u32 	[%rd5], %r192;
	cvta.global.u64 	%rd180, %rd18;
	{ // callseq 48, 0
	.param .b64 param0;
	st.param.b64 	[param0], %rd180;
	.param .b64 param1;
	st.param.b64 	[param1], %rd11;
	.param .b32 retval0;
	call.uni (retval0), 
	vprintf, 
	(
	param0, 
	param1
	);
	ld.param.b32 	%r193, [retval0];
	} // callseq 48
	atom.global.add.u32 	%r195, [%rd3], 1;
	mul.wide.s32 	%rd182, %r195, 4;
	add.s64 	%rd183, %rd2, %rd182;
	st.global.u32 	[%rd183], %r192;
	st.local.v2.u32 	[%rd5], {%r195, %r192};
	cvta.global.u64 	%rd185, %rd23;
	{ // callseq 49, 0
	.param .b64 param0;
	st.param.b64 	[param0], %rd185;
	.param .b64 param1;
	st.param.b64 	[param1], %rd11;
	.param .b32 retval0;
	call.uni (retval0), 
	vprintf, 
	(
	param0, 
	param1
	);
	ld.param.b32 	%r196, [retval0];
	} // callseq 49
$L__BB0_52:
	ld.local.u8 	%rs27, [%rd4+25];
	setp.ne.s16 	%p28, %rs27, 49;
	@%p28 bra 	$L__BB0_54;
	add.s32 	%r198, %r38, 25;
	st.local.u32 	[%rd5], %r198;
	cvta.global.u64 	%rd187, %rd18;
	{ // callseq 50, 0
	.param .b64 param0;
	st.param.b64 	[param0], %rd187;
	.param .b64 param1;
	st.param.b64 	[param1], %rd11;
	.param .b32 retval0;
	call.uni (retval0), 
	vprintf, 
	(
	param0, 
	param1
	);
	ld.param.b32 	%r199, [retval0];
	} // callseq 50
	atom.global.add.u32 	%r201, [%rd3], 1;
	mul.wide.s32 	%rd189, %r201, 4;
	add.s64 	%rd190, %rd2, %rd189;
	st.global.u32 	[%rd190], %r198;
	st.local.v2.u32 	[%rd5], {%r201, %r198};
	cvta.global.u64 	%rd192, %rd23;
	{ // callseq 51, 0
	.param .b64 param0;
	st.param.b64 	[param0], %rd192;
	.param .b64 param1;
	st.param.b64 	[param1], %rd11;
	.param .b32 retval0;
	call.uni (retval0), 
	vprintf, 
	(
	param0, 
	param1
	);
	ld.param.b32 	%r202, [retval0];
	} // callseq 51
$L__BB0_54:
	ld.local.u8 	%rs28, [%rd4+26];
	setp.ne.s16 	%p29, %rs28, 49;
	@%p29 bra 	$L__BB0_56;
	add.s32 	%r204, %r38, 26;
	st.local.u32 	[%rd5], %r204;
	cvta.global.u64 	%rd194, %rd18;
	{ // callseq 52, 0
	.param .b64 param0;
	st.param.b64 	[param0], %rd194;
	.param .b64 param1;
	st.param.b64 	[param1], %rd11;
	.param .b32 retval0;
	call.uni (retval0), 
	vprintf, 
	(
	param0, 
	param1
	);
	ld.param.b32 	%r205, [retval0];
	} // callseq 52
	atom.global.add.u32 	%r207, [%rd3], 1;
	mul.wide.s32 	%rd196, %r207, 4;
	add.s64 	%rd197, %rd2, %rd196;
	st.global.u32 	[%rd197], %r204;
	st.local.v2.u32 	[%rd5], {%r207, %r204};
	cvta.global.u64 	%rd199, %rd23;
	{ // callseq 53, 0
	.param .b64 param0;
	st.param.b64 	[param0], %rd199;
	.param .b64 param1;
	st.param.b64 	[param1], %rd11;
	.param .b32 retval0;
	call.uni (retval0), 
	vprintf, 
	(
	param0, 
	param1
	);
	ld.param.b32 	%r208, [retval0];
	} // callseq 53
$L__BB0_56:
	ld.local.u8 	%rs29, [%rd4+27];
	setp.ne.s16 	%p30, %rs29, 49;
	@%p30 bra 	$L__BB0_58;
	add.s32 	%r210, %r38, 27;
	st.local.u32 	[%rd5], %r210;
	cvta.global.u64 	%rd201, %rd18;
	{ // callseq 54, 0
	.param .b64 param0;
	st.param.b64 	[param0], %rd201;
	.param .b64 param1;
	st.param.b64 	[param1], %rd11;
	.param .b32 retval0;
	call.uni (retval0), 
	vprintf, 
	(
	param0, 
	param1
	);
	ld.param.b32 	%r211, [retval0];
	} // callseq 54
	atom.global.add.u32 	%r213, [%rd3], 1;
	mul.wide.s32 	%rd203, %r213, 4;
	add.s64 	%rd204, %rd2, %rd203;
	st.global.u32 	[%rd204], %r210;
	st.local.v2.u32 	[%rd5], {%r213, %r210};
	cvta.global.u64 	%rd206, %rd23;
	{ // callseq 55, 0
	.param .b64 param0;
	st.param.b64 	[param0], %rd206;
	.param .b64 param1;
	st.param.b64 	[param1], %rd11;
	.param .b32 retval0;
	call.uni (retval0), 
	vprintf, 
	(
	param0, 
	param1
	);
	ld.param.b32 	%r214, [retval0];
	} // callseq 55
$L__BB0_58:
	ld.local.u8 	%rs30, [%rd4+28];
	setp.ne.s16 	%p31, %rs30, 49;
	@%p31 bra 	$L__BB0_60;
	add.s32 	%r216, %r38, 28;
	st.local.u32 	[%rd5], %r216;
	cvta.global.u64 	%rd208, %rd18;
	{ // callseq 56, 0
	.param .b64 param0;
	st.param.b64 	[param0], %rd208;
	.param .b64 param1;
	st.param.b64 	[param1], %rd11;
	.param .b32 retval0;
	call.uni (retval0), 
	vprintf, 
	(
	param0, 
	param1
	);
	ld.param.b32 	%r217, [retval0];
	} // callseq 56
	atom.global.add.u32 	%r219, [%rd3], 1;
	mul.wide.s32 	%rd210, %r219, 4;
	add.s64 	%rd211, %rd2, %rd210;
	st.global.u32 	[%rd211], %r216;
	st.local.v2.u32 	[%rd5], {%r219, %r216};
	cvta.global.u64 	%rd213, %rd23;
	{ // callseq 57, 0
	.param .b64 param0;
	st.param.b64 	[param0], %rd213;
	.param .b64 param1;
	st.param.b64 	[param1], %rd11;
	.param .b32 retval0;
	call.uni (retval0), 
	vprintf, 
	(
	param0, 
	param1
	);
	ld.param.b32 	%r220, [retval0];
	} // callseq 57
$L__BB0_60:
	ld.local.u8 	%rs31, [%rd4+29];
	setp.ne.s16 	%p32, %rs31, 49;
	@%p32 bra 	$L__BB0_62;
	add.s32 	%r222, %r38, 29;
	st.local.u32 	[%rd5], %r222;
	cvta.global.u64 	%rd215, %rd18;
	{ // callseq 58, 0
	.param .b64 param0;
	st.param.b64 	[param0], %rd215;
	.param .b64 param1;
	st.param.b64 	[param1], %rd11;
	.param .b32 retval0;
	call.uni (retval0), 
	vprintf, 
	(
	param0, 
	param1
	);
	ld.param.b32 	%r223, [retval0];
	} // callseq 58
	atom.global.add.u32 	%r225, [%rd3], 1;
	mul.wide.s32 	%rd217, %r225, 4;
	add.s64 	%rd218, %rd2, %rd217;
	st.global.u32 	[%rd218], %r222;
	st.local.v2.u32 	[%rd5], {%r225, %r222};
	cvta.global.u64 	%rd220, %rd23;
	{ // callseq 59, 0
	.param .b64 param0;
	st.param.b64 	[param0], %rd220;
	.param .b64 param1;
	st.param.b64 	[param1], %rd11;
	.param .b32 retval0;
	call.uni (retval0), 
	vprintf, 
	(
	param0, 
	param1
	);
	ld.param.b32 	%r226, [retval0];
	} // callseq 59
$L__BB0_62:
	ld.local.u8 	%rs32, [%rd4+30];
	setp.ne.s16 	%p33, %rs32, 49;
	@%p33 bra 	$L__BB0_64;
	add.s32 	%r228, %r38, 30;
	st.local.u32 	[%rd5], %r228;
	cvta.global.u64 	%rd222, %rd18;
	{ // callseq 60, 0
	.param .b64 param0;
	st.param.b64 	[param0], %rd222;
	.param .b64 param1;
	st.param.b64 	[param1], %rd11;
	.param .b32 retval0;
	call.uni (retval0), 
	vprintf, 
	(
	param0, 
	param1
	);
	ld.param.b32 	%r229, [retval0];
	} // callseq 60
	atom.global.add.u32 	%r231, [%rd3], 1;
	mul.wide.s32 	%rd224, %r231, 4;
	add.s64 	%rd225, %rd2, %rd224;
	st.global.u32 	[%rd225], %r228;
	st.local.v2.u32 	[%rd5], {%r231, %r228};
	cvta.global.u64 	%rd227, %rd23;
	{ // callseq 61, 0
	.param .b64 param0;
	st.param.b64 	[param0], %rd227;
	.param .b64 param1;
	st.param.b64 	[param1], %rd11;
	.param .b32 retval0;
	call.uni (retval0), 
	vprintf, 
	(
	param0, 
	param1
	);
	ld.param.b32 	%r232, [retval0];
	} // callseq 61
$L__BB0_64:
	ld.local.u8 	%rs33, [%rd4+31];
	setp.ne.s16 	%p34, %rs33, 49;
	@%p34 bra 	$L__BB0_66;
	add.s32 	%r234, %r38, 31;
	st.local.u32 	[%rd5], %r234;
	cvta.global.u64 	%rd229, %rd18;
	{ // callseq 62, 0
	.param .b64 param0;
	st.param.b64 	[param0], %rd229;
	.param .b64 param1;
	st.param.b64 	[param1], %rd11;
	.param .b32 retval0;
	call.uni (retval0), 
	vprintf, 
	(
	param0, 
	param1
	);
	ld.param.b32 	%r235, [retval0];
	} // callseq 62
	atom.global.add.u32 	%r237, [%rd3], 1;
	mul.wide.s32 	%rd231, %r237, 4;
	add.s64 	%rd232, %rd2, %rd231;
	st.global.u32 	[%rd232], %r234;
	st.local.v2.u32 	[%rd5], {%r237, %r234};
	cvta.global.u64 	%rd234, %rd23;
	{ // callseq 63, 0
	.param .b64 param0;
	st.param.b64 	[param0], %rd234;
	.param .b64 param1;
	st.param.b64 	[param1], %rd11;
	.param .b32 retval0;
	call.uni (retval0), 
	vprintf, 
	(
	param0, 
	param1
	);
	ld.param.b32 	%r238, [retval0];
	} // callseq 63
$L__BB0_66:
	add.s32 	%r637, %r637, 1;
	setp.ne.s32 	%p35, %r637, %r43;
	@%p35 bra 	$L__BB0_3;
	bra.uni 	$L__BB0_238;
$L__BB0_67:
	and.b32  	%r3, %r41, 15;
	and.b32  	%r4, %r41, 7;
	and.b32  	%r5, %r41, 3;
	mov.b32 	%r624, 0;
	mov.u64 	%rd260, $str$1;
	mov.u64 	%rd264, $str$2;
	mov.u64 	%rd267, $str$3;
	mov.u64 	%rd272, $str$4;
$L__BB0_68:
	ld.param.u32 	%r621, [_Z19kernel_index_bitmapPPjPiS1_iiii_param_3];
	mad.lo.s32 	%r7, %r43, %r1, %r624;
	setp.ge.s32 	%p36, %r7, %r621;
	@%p36 bra 	$L__BB0_237;
	ld.param.u32 	%r623, [_Z19kernel_index_bitmapPPjPiS1_iiii_param_5];
	setp.lt.u32 	%p37, %r41, 16;
	mul.lo.s32 	%r8, %r7, %r623;
	mov.b32 	%r632, 0;
	mov.b32 	%r636, -1;
	@%p37 bra 	$L__BB0_72;
	mov.b32 	%r626, 0;
	mov.b32 	%r636, -1;
$L__BB0_71:
	.pragma "nounroll";
	add.s32 	%r246, %r626, %r8;
	mul.wide.s32 	%rd235, %r246, 4;
	add.s64 	%rd236, %rd1, %rd235;
	ld.global.u32 	%r247, [%rd236];
	and.b32  	%r248, %r247, %r636;
	st.local.v2.u32 	[%rd5], {%r7, %r246};
	st.local.u32 	[%rd5+8], %r247;
	mov.u64 	%rd237, $str;
	cvta.global.u64 	%rd238, %rd237;
	add.u64 	%rd239, %SP, 48;
	{ // callseq 64, 0
	.param .b64 param0;
	st.param.b64 	[param0], %rd238;
	.param .b64 param1;
	st.param.b64 	[param1], %rd239;
	.param .b32 retval0;
	call.uni (retval0), 
	vprintf, 
	(
	param0, 
	param1
	);
	ld.param.b32 	%r249, [retval0];
	} // callseq 64
	add.s32 	%r251, %r246, 1;
	ld.global.u32 	%r252, [%rd236+4];
	and.b32  	%r253, %r252, %r248;
	st.local.v2.u32 	[%rd5], {%r7, %r251};
	st.local.u32 	[%rd5+8], %r252;
	{ // callseq 65, 0
	.param .b64 param0;
	st.param.b64 	[param0], %rd238;
	.param .b64 param1;
	st.param.b64 	[param1], %rd239;
	.param .b32 retval0;
	call.uni (retval0), 
	vprintf, 
	(
	param0, 
	param1
	);
	ld.param.b32 	%r254, [retval0];
	} // callseq 65
	add.s32 	%r256, %r246, 2;
	ld.global.u32 	%r257, [%rd236+8];
	and.b32  	%r258, %r257, %r253;
	st.local.v2.u32 	[%rd5], {%r7, %r256};
	st.local.u32 	[%rd5+8], %r257;
	{ // callseq 66, 0
	.param .b64 param0;
	st.param.b64 	[param0], %rd238;
	.param .b64 param1;
	st.param.b64 	[param1], %rd239;
	.param .b32 retval0;
	call.uni (retval0), 
	vprintf, 
	(
	param0, 
	param1
	);
	ld.param.b32 	%r259, [retval0];
	} // callseq 66
	add.s32 	%r261, %r246, 3;
	ld.global.u32 	%r262, [%rd236+12];
	and.b32  	%r263, %r262, %r258;
	st.local.v2.u32 	[%rd5], {%r7, %r261};
	st.local.u32 	[%rd5+8], %r262;
	{ // callseq 67, 0
	.param .b64 param0;
	st.param.b64 	[param0], %rd238;
	.param .b64 param1;
	st.param.b64 	[param1], %rd239;
	.param .b32 retval0;
	call.uni (retval0), 
	vprintf, 
	(
	param0, 
	param1
	);
	ld.param.b32 	%r264, [retval0];
	} // callseq 67
	add.s32 	%r266, %r246, 4;
	ld.global.u32 	%r267, [%rd236+16];
	and.b32  	%r268, %r267, %r263;
	st.local.v2.u32 	[%rd5], {%r7, %r266};
	st.local.u32 	[%rd5+8], %r267;
	{ // callseq 68, 0
	.param .b64 param0;
	st.param.b64 	[param0], %rd238;
	.param .b64 param1;
	st.param.b64 	[param1], %rd239;
	.param .b32 retval0;
	call.uni (retval0), 
	vprintf, 
	(
	param0, 
	param1
	);
	ld.param.b32 	%r269, [retval0];
	} // callseq 68
	add.s32 	%r271, %r246, 5;
	ld.global.u32 	%r272, [%rd236+20];
	and.b32  	%r273, %r272, %r268;
	st.local.v2.u32 	[%rd5], {%r7, %r271};
	st.local.u32 	[%rd5+8], %r272;
	{ // callseq 69, 0
	.param .b64 param0;
	st.param.b64 	[param0], %rd238;
	.param .b64 param1;
	st.param.b64 	[param1], %rd239;
	.param .b32 retval0;
	call.uni (retval0), 
	vprintf, 
	(
	param0, 
	param1
	);
	ld.param.b32 	%r274, [retval0];
	} // callseq 69
	add.s32 	%r276, %r246, 6;
	ld.global.u32 	%r277, [%rd236+24];
	and.b32  	%r278, %r277, %r273;
	st.local.v2.u32 	[%rd5], {%r7, %r276};
	st.local.u32 	[%rd5+8], %r277;
	{ // callseq 70, 0
	.param .b64 param0;
	st.param.b64 	[param0], %rd238;
	.param .b64 param1;
	st.param.b64 	[param1], %rd239;
	.param .b32 retval0;
	call.uni (retval0), 
	vprintf, 
	(
	param0, 
	param1
	);
	ld.param.b32 	%r279, [retval0];
	} // callseq 70
	add.s32 	%r281, %r246, 7;
	ld.global.u32 	%r282, [%rd236+28];
	and.b32  	%r283, %r282, %r278;
	st.local.v2.u32 	[%rd5], {%r7, %r281};
	st.local.u32 	[%rd5+8], %r282;
	{ // callseq 71, 0
	.param .b64 param0;
	st.param.b64 	[param0], %rd238;
	.param .b64 param1;
	st.param.b64 	[param1], %rd239;
	.param .b32 retval0;
	call.uni (retval0), 
	vprintf, 
	(
	param0, 
	param1
	);
	ld.param.b32 	%r284, [retval0];
	} // callseq 71
	add.s32 	%r286, %r246, 8;
	ld.global.u32 	%r287, [%rd236+32];
	and.b32  	%r288, %r287, %r283;
	st.local.v2.u32 	[%rd5], {%r7, %r286};
	st.local.u32 	[%rd5+8], %r287;
	{ // callseq 72, 0
	.param .b64 param0;
	st.param.b64 	[param0], %rd238;
	.param .b64 param1;
	st.param.b64 	[param1], %rd239;
	.param .b32 retval0;
	call.uni (retval0), 
	vprintf, 
	(
	param0, 
	param1
	);
	ld.param.b32 	%r289, [retval0];
	} // callseq 72
	add.s32 	%r291, %r246, 9;
	ld.global.u32 	%r292, [%rd236+36];
	and.b32  	%r293, %r292, %r288;
	st.local.v2.u32 	[%rd5], {%r7, %r291};
	st.local.u32 	[%rd5+8], %r292;
	{ // callseq 73, 0
	.param .b64 param0;
	st.param.b64 	[param0], %rd238;
	.param .b64 param1;
	st.param.b64 	[param1], %rd239;
	.param .b32 retval0;
	call.uni (retval0), 
	vprintf, 
	(
	param0, 
	param1
	);
	ld.param.b32 	%r294, [retval0];
	} // callseq 73
	add.s32 	%r296, %r246, 10;
	ld.global.u32 	%r297, [%rd236+40];
	and.b32  	%r298, %r297, %r293;
	st.local.v2.u32 	[%rd5], {%r7, %r296};
	st.local.u32 	[%rd5+8], %r297;
	{ // callseq 74, 0
	.param .b64 param0;
	st.param.b64 	[param0], %rd238;
	.param .b64 param1;
	st.param.b64 	[param1], %rd239;
	.param .b32 retval0;
	call.uni (retval0), 
	vprintf, 
	(
	param0, 
	param1
	);
	ld.param.b32 	%r299, [retval0];
	} // callseq 74
	add.s32 	%r301, %r246, 11;
	ld.global.u32 	%r302, [%rd236+44];
	and.b32  	%r303, %r302, %r298;
	st.local.v2.u32 	[%rd5], {%r7, %r301};
	st.local.u32 	[%rd5+8], %r302;
	{ // callseq 75, 0
	.param .b64 param0;
	st.param.b64 	[param0], %rd238;
	.param .b64 param1;
	st.param.b64 	[param1], %rd239;
	.param .b32 retval0;
	call.uni (retval0), 
	vprintf, 
	(
	param0, 
	param1
	);
	ld.param.b32 	%r304, [retval0];
	} // callseq 75
	add.s32 	%r306, %r246, 12;
	ld.global.u32 	%r307, [%rd236+48];
	and.b32  	%r308, %r307, %r303;
	st.local.v2.u32 	[%rd5], {%r7, %r306};
	st.local.u32 	[%rd5+8], %r307;
	{ // callseq 76, 0
	.param .b64 param0;
	st.param.b64 	[param0], %rd238;
	.param .b64 param1;
	st.param.b64 	[param1], %rd239;
	.param .b32 retval0;
	call.uni (retval0), 
	vprintf, 
	(
	param0, 
	param1
	);
	ld.param.b32 	%r309, [retval0];
	} // callseq 76
	add.s32 	%r311, %r246, 13;
	ld.global.u32 	%r312, [%rd236+52];
	and.b32  	%r313, %r312, %r308;
	st.local.v2.u32 	[%rd5], {%r7, %r311};
	st.local.u32 	[%rd5+8], %r312;
	{ // callseq 77, 0
	.param .b64 param0;
	st.param.b64 	[param0], %rd238;
	.param .b64 param1;
	st.param.b64 	[param1], %rd239;
	.param .b32 retval0;
	call.uni (retval0), 
	vprintf, 
	(
	param0, 
	param1
	);
	ld.param.b32 	%r314, [retval0];
	} // callseq 77
	add.s32 	%r316, %r246, 14;
	ld.global.u32 	%r317, [%rd236+56];
	and.b32  	%r318, %r317, %r313;
	st.local.v2.u32 	[%rd5], {%r7, %r316};
	st.local.u32 	[%rd5+8], %r317;
	{ // callseq 78, 0
	.param .b64 param0;
	st.param.b64 	[param0], %rd238;
	.param .b64 param1;
	st.param.b64 	[param1], %rd239;
	.param .b32 retval0;
	call.uni (retval0), 
	vprintf, 
	(
	param0, 
	param1
	);
	ld.param.b32 	%r319, [retval0];
	} // callseq 78
	add.s32 	%r321, %r246, 15;
	ld.global.u32 	%r322, [%rd236+60];
	and.b32  	%r636, %r322, %r318;
	st.local.v2.u32 	[%rd5], {%r7, %r321};
	st.local.u32 	[%rd5+8], %r322;
	{ // callseq 79, 0
	.param .b64 param0;
	st.param.b64 	[param0], %rd238;
	.param .b64 param1;
	st.param.b64 	[param1], %rd239;
	.param .b32 retval0;
	call.uni (retval0), 
	vprintf, 
	(
	param0, 
	param1
	);
	ld.param.b32 	%r323, [retval0];
	} // callseq 79
	add.s32 	%r626, %r626, 16;
	and.b32  	%r632, %r41, 2147483632;
	setp.ne.s32 	%p38, %r626, %r632;
	@%p38 bra 	$L__BB0_71;
$L__BB0_72:
	setp.eq.s32 	%p39, %r3, 0;
	@%p39 bra 	$L__BB0_82;
	add.s32 	%r326, %r3, -1;
	setp.lt.u32 	%p40, %r326, 7;
	@%p40 bra 	$L__BB0_75;
	add.s32 	%r327, %r632, %r8;
	mul.wide.s32 	%rd240, %r327, 4;
	add.s64 	%rd241, %rd1, %rd240;
	ld.global.u32 	%r328, [%rd241];
	and.b32  	%r329, %r328, %r636;
	st.local.v2.u32 	[%rd5], {%r7, %r327};
	st.local.u32 	[%rd5+8], %r328;
	mov.u64 	%rd242, $str;
	cvta.global.u64 	%rd243, %rd242;
	add.u64 	%rd244, %SP, 48;
	{ // callseq 80, 0
	.param .b64 param0;
	st.param.b64 	[param0], %rd243;
	.param .b64 param1;
	st.param.b64 	[param1], %rd244;
	.param .b32 retval0;
	call.uni (retval0), 
	vprintf, 
	(
	param0, 
	param1
	);
	ld.param.b32 	%r330, [retval0];
	} // callseq 80
	add.s32 	%r332, %r327, 1;
	ld.global.u32 	%r333, [%rd241+4];
	and.b32  	%r334, %r333, %r329;
	st.local.v2.u32 	[%rd5], {%r7, %r332};
	st.local.u32 	[%rd5+8], %r333;
	{ // callseq 81, 0
	.param .b64 param0;
	st.param.b64 	[param0], %rd243;
	.param .b64 param1;
	st.param.b64 	[param1], %rd244;
	.param .b32 retval0;
	call.uni (retval0), 
	vprintf, 
	(
	param0, 
	param1
	);
	ld.param.b32 	%r335, [retval0];
	} // callseq 81
	add.s32 	%r337, %r327, 2;
	ld.global.u32 	%r338, [%rd241+8];
	and.b32  	%r339, %r338, %r334;
	st.local.v2.u32 	[%rd5], {%r7, %r337};
	st.local.u32 	[%rd5+8], %r338;
	{ // callseq 82, 0
	.param .b64 param0;
	st.param.b64 	[param0], %rd243;
	.param .b64 param1;
	st.param.b64 	[param1], %rd244;
	.param .b32 retval0;
	call.uni (retval0), 
	vprintf, 
	(
	param0, 
	param1
	);
	ld.param.b32 	%r340, [retval0];
	} // callseq 82
	add.s32 	%r342, %r327, 3;
	ld.global.u32 	%r343, [%rd241+12];
	and.b32  	%r344, %r343, %r339;
	st.local.v2.u32 	[%rd5], {%r7, %r342};
	st.local.u32 	[%rd5+8], %r343;
	{ // callseq 83, 0
	.param .b64 param0;
	st.param.b64 	[param0], %rd243;
	.param .b64 param1;
	st.param.b64 	[param1], %rd244;
	.param .b32 retval0;
	call.uni (retval0), 
	vprintf, 
	(
	param0, 
	param1
	);
	ld.param.b32 	%r345, [retval0];
	} // callseq 83
	add.s32 	%r347, %r327, 4;
	ld.global.u32 	%r348, [%rd241+16];
	and.b32  	%r349, %r348, %r344;
	st.local.v2.u32 	[%rd5], {%r7, %r347};
	st.local.u32 	[%rd5+8], %r348;
	{ // callseq 84, 0
	.param .b64 param0;
	st.param.b64 	[param0], %rd243;
	.param .b64 param1;
	st.param.b64 	[param1], %rd244;
	.param .b32 retval0;
	call.uni (retval0), 
	vprintf, 
	(
	param0, 
	param1
	);
	ld.param.b32 	%r350, [retval0];
	} // callseq 84
	add.s32 	%r352, %r327, 5;
	ld.global.u32 	%r353, [%rd241+20];
	and.b32  	%r354, %r353, %r349;
	st.local.v2.u32 	[%rd5], {%r7, %r352};
	st.local.u32 	[%rd5+8], %r353;
	{ // callseq 85, 0
	.param .b64 param0;
	st.param.b64 	[param0], %rd243;
	.param .b64 param1;
	st.param.b64 	[param1], %rd244;
	.param .b32 retval0;
	call.uni (retval0), 
	vprintf, 
	(
	param0, 
	param1
	);
	ld.param.b32 	%r355, [retval0];
	} // callseq 85
	add.s32 	%r357, %r327, 6;
	ld.global.u32 	%r358, [%rd241+24];
	and.b32  	%r359, %r358, %r354;
	st.local.v2.u32 	[%rd5], {%r7, %r357};
	st.local.u32 	[%rd5+8], %r358;
	{ // callseq 86, 0
	.param .b64 param0;
	st.param.b64 	[param0], %rd243;
	.param .b64 param1;
	st.param.b64 	[param1], %rd244;
	.param .b32 retval0;
	call.uni (retval0), 
	vprintf, 
	(
	param0, 
	param1
	);
	ld.param.b32 	%r360, [retval0];
	} // callseq 86
	add.s32 	%r362, %r327, 7;
	ld.global.u32 	%r363, [%rd241+28];
	and.b32  	%r636, %r363, %r359;
	st.local.v2.u32 	[%rd5], {%r7, %r362};
	st.local.u32 	[%rd5+8], %r363;
	{ // callseq 87, 0
	.param .b64 param0;
	st.param.b64 	[param0], %rd243;
	.param .b64 param1;
	st.param.b64 	[param1], %rd244;
	.param .b32 retval0;
	call.uni (retval0), 
	vprintf, 
	(
	param0, 
	param1
	);
	ld.param.b32 	%r364, [retval0];
	} // callseq 87
	add.s32 	%r632, %r632, 8;
$L__BB0_75:
	setp.eq.s32 	%p41, %r4, 0;
	@%p41 bra 	$L__BB0_82;
	add.s32 	%r367, %r4, -1;
	setp.lt.u32 	%p42, %r367, 3;
	@%p42 bra 	$L__BB0_78;
	add.s32 	%r368, %r632, %r8;
	mul.wide.s32 	%rd245, %r368, 4;
	add.s64 	%rd246, %rd1, %rd245;
	ld.global.u32 	%r369, [%rd246];
	and.b32  	%r370, %r369, %r636;
	st.local.v2.u32 	[%rd5], {%r7, %r368};
	st.local.u32 	[%rd5+8], %r369;
	mov.u64 	%rd247, $str;
	cvta.global.u64 	%rd248, %rd247;
	add.u64 	%rd249, %SP, 48;
	{ // callseq 88, 0
	.param .b64 param0;
	st.param.b64 	[param0], %rd248;
	.param .b64 param1;
	st.param.b64 	[param1], %rd249;
	.param .b32 retval0;
	call.uni (retval0), 
	vprintf, 
	(
	param0, 
	param1
	);
	ld.param.b32 	%r371, [retval0];
	} // callseq 88
	add.s32 	%r373, %r368, 1;
	ld.global.u32 	%r374, [%rd246+4];
	and.b32  	%r375, %r374, %r370;
	st.local.v2.u32 	[%rd5], {%r7, %r373};
	st.local.u32 	[%rd5+8], %r374;
	{ // callseq 89, 0
	.param .b64 param0;
	st.param.b64 	[param0], %rd248;
	.param .b64 param1;
	st.param.b64 	[param1], %rd249;
	.param .b32 retval0;
	call.uni (retval0), 
	vprintf, 
	(
	param0, 
	param1
	);
	ld.param.b32 	%r376, [retval0];
	} // callseq 89
	add.s32 	%r378, %r368, 2;
	ld.global.u32 	%r379, [%rd246+8];
	and.b32  	%r380, %r379, %r375;
	st.local.v2.u32 	[%rd5], {%r7, %r378};
	st.local.u32 	[%rd5+8], %r379;
	{ // callseq 90, 0
	.param .b64 param0;
	st.param.b64 	[param0], %rd248;
	.param .b64 param1;
	st.param.b64 	[param1], %rd249;
	.param .b32 retval0;
	call.uni (retval0), 
	vprintf, 
	(
	param0, 
	param1
	);
	ld.param.b32 	%r381, [retval0];
	} // callseq 90
	add.s32 	%r383, %r368, 3;
	ld.global.u32 	%r384, [%rd246+12];
	and.b32  	%r636, %r384, %r380;
	st.local.v2.u32 	[%rd5], {%r7, %r383};
	st.local.u32 	[%rd5+8], %r384;
	{ // callseq 91, 0
	.param .b64 param0;
	st.param.b64 	[param0], %rd248;
	.param .b64 param1;
	st.param.b64 	[param1], %rd249;
	.param .b32 retval0;
	call.uni (retval0), 
	vprintf, 
	(
	param0, 
	param1
	);
	ld.param.b32 	%r385, [retval0];
	} // callseq 91
	add.s32 	%r632, %r632, 4;
$L__BB0_78:
	setp.eq.s32 	%p43, %r5, 0;
	@%p43 bra 	$L__BB0_82;
	setp.eq.s32 	%p44, %r5, 1;
	add.s32 	%r27, %r632, %r8;
	mul.wide.s32 	%rd250, %r27, 4;
	add.s64 	%rd6, %rd1, %rd250;
	ld.global.u32 	%r387, [%rd6];
	and.b32  	%r636, %r387, %r636;
	st.local.v2.u32 	[%rd5], {%r7, %r27};
	st.local.u32 	[%rd5+8], %r387;
	mov.u64 	%rd251, $str;
	cvta.global.u64 	%rd252, %rd251;
	add.u64 	%rd253, %SP, 48;
	{ // callseq 92, 0
	.param .b64 param0;
	st.param.b64 	[param0], %rd252;
	.param .b64 param1;
	st.param.b64 	[param1], %rd253;
	.param .b32 retval0;
	call.uni (retval0), 
	vprintf, 
	(
	param0, 
	param1
	);
	ld.param.b32 	%r388, [retval0];
	} // callseq 92
	@%p44 bra 	$L__BB0_82;
	setp.eq.s32 	%p45, %r5, 2;
	add.s32 	%r390, %r27, 1;
	ld.global.u32 	%r391, [%rd6+4];
	and.b32  	%r636, %r391, %r636;
	st.local.v2.u32 	[%rd5], {%r7, %r390};
	st.local.u32 	[%rd5+8], %r391;
	cvta.global.u64 	%rd255, %rd251;
	{ // callseq 93, 0
	.param .b64 param0;
	st.param.b64 	[param0], %rd255;
	.param .b64 param1;
	st.param.b64 	[param1], %rd253;
	.param .b32 retval0;
	call.uni (retval0), 
	vprintf, 
	(
	param0, 
	param1
	);
	ld.param.b32 	%r392, [retval0];
	} // callseq 93
	@%p45 bra 	$L__BB0_82;
	add.s32 	%r394, %r27, 2;
	ld.global.u32 	%r395, [%rd6+8];
	and.b32  	%r636, %r395, %r636;
	st.local.v2.u32 	[%rd5], {%r7, %r394};
	st.local.u32 	[%rd5+8], %r395;
	cvta.global.u64 	%rd258, %rd251;
	{ // callseq 94, 0
	.param .b64 param0;
	st.param.b64 	[param0], %rd258;
	.param .b64 param1;
	st.param.b64 	[param1], %rd253;
	.param .b32 retval0;
	call.uni (retval0), 
	vprintf, 
	(
	param0, 
	param1
	);
	ld.param.b32 	%r396, [retval0];
	} // callseq 94
$L__BB0_82:
	add.s32 	%r398, %r41, %r8;
	st.local.v2.u32 	[%rd5], {%r1, %r398};
	st.local.u32 	[%rd5+8], %r636;
	cvta.global.u64 	%rd261, %rd260;
	{ // callseq 95, 0
	.param .b64 param0;
	st.param.b64 	[param0], %rd261;
	.param .b64 param1;
	st.param.b64 	[param1], %rd11;
	.param .b32 retval0;
	call.uni (retval0), 
	vprintf, 
	(
	param0, 
	param1
	);
	ld.param.b32 	%r399, [retval0];
	} // callseq 95
	and.b32  	%r401, %r636, 1;
	setp.eq.b32 	%p46, %r401, 1;
	not.pred 	%p47, %p46;
	@%p47 bra 	$L__BB0_84;
	mov.b16 	%rs34, 49;
	st.local.u8 	[%rd4+31], %rs34;
	bra.uni 	$L__BB0_85;
$L__BB0_84:
	mov.b16 	%rs35, 48;
	st.local.u8 	[%rd4+31], %rs35;
$L__BB0_85:
	and.b32  	%r402, %r636, 2;
	setp.eq.s32 	%p48, %r402, 0;
	@%p48 bra 	$L__BB0_87;
	mov.b16 	%rs36, 49;
	st.local.u8 	[%rd4+30], %rs36;
	bra.uni 	$L__BB0_88;
$L__BB0_87:
	mov.b16 	%rs37, 48;
	st.local.u8 	[%rd4+30], %rs37;
$L__BB0_88:
	and.b32  	%r403, %r636, 4;
	setp.eq.s32 	%p49, %r403, 0;
	@%p49 bra 	$L__BB0_90;
	mov.b16 	%rs38, 49;
	st.local.u8 	[%rd4+29], %rs38;
	bra.uni 	$L__BB0_91;
$L__BB0_90:
	mov.b16 	%rs39, 48;
	st.local.u8 	[%rd4+29], %rs39;
$L__BB0_91:
	and.b32  	%r404, %r636, 8;
	setp.eq.s32 	%p50, %r404, 0;
	@%p50 bra 	$L__BB0_93;
	mov.b16 	%rs40, 49;
	st.local.u8 	[%rd4+28], %rs40;
	bra.uni 	$L__BB0_94;
$L__BB0_93:
	mov.b16 	%rs41, 48;
	st.local.u8 	[%rd4+28], %rs41;
$L__BB0_94:
	and.b32  	%r405, %r636, 16;
	setp.eq.s32 	%p51, %r405, 0;
	@%p51 bra 	$L__BB0_96;
	mov.b16 	%rs42, 49;
	st.local.u8 	[%rd4+27], %rs42;
	bra.uni 	$L__BB0_97;
$L__BB0_96:
	mov.b16 	%rs43, 48;
	st.local.u8 	[%rd4+27], %rs43;
$L__BB0_97:
	and.b32  	%r406, %r636, 32;
	setp.eq.s32 	%p52, %r406, 0;
	@%p52 bra 	$L__BB0_99;
	mov.b16 	%rs44, 49;
	st.local.u8 	[%rd4+26], %rs44;
	bra.uni 	$L__BB0_100;
$L__BB0_99:
	mov.b16 	%rs45, 48;
	st.local.u8 	[%rd4+26], %rs45;
$L__BB0_100:
	and.b32  	%r407, %r636, 64;
	setp.eq.s32 	%p53, %r407, 0;
	@%p53 bra 	$L__BB0_102;
	mov.b16 	%rs46, 49;
	st.local.u8 	[%rd4+25], %rs46;
	bra.uni 	$L__BB0_103;
$L__BB0_102:
	mov.b16 	%rs47, 48;
	st.local.u8 	[%rd4+25], %rs47;
$L__BB0_103:
	and.b32  	%r408, %r636, 128;
	setp.eq.s32 	%p54, %r408, 0;
	@%p54 bra 	$L__BB0_105;
	mov.b16 	%rs48, 49;
	st.local.u8 	[%rd4+24], %rs48;
	bra.uni 	$L__BB0_106;
$L__BB0_105:
	mov.b16 	%rs49, 48;
	st.local.u8 	[%rd4+24], %rs49;
$L__BB0_106:
	and.b32  	%r409, %r636, 256;
	setp.eq.s32 	%p55, %r409, 0;
	@%p55 bra 	$L__BB0_108;
	mov.b16 	%rs50, 49;
	st.local.u8 	[%rd4+23], %rs50;
	bra.uni 	$L__BB0_109;
$L__BB0_108:
	mov.b16 	%rs51, 48;
	st.local.u8 	[%rd4+23], %rs51;
$L__BB0_109:
	and.b32  	%r410, %r636, 512;
	setp.eq.s32 	%p56, %r410, 0;
	@%p56 bra 	$L__BB0_111;
	mov.b16 	%rs52, 49;
	st.local.u8 	[%rd4+22], %rs52;
	bra.uni 	$L__BB0_112;
$L__BB0_111:
	mov.b16 	%rs53, 48;
	st.local.u8 	[%rd4+22], %rs53;
$L__BB0_112:
	and.b32  	%r411, %r636, 1024;
	setp.eq.s32 	%p57, %r411, 0;
	@%p57 bra 	$L__BB0_114;
	mov.b16 	%rs54, 49;
	st.local.u8 	[%rd4+21], %rs54;
	bra.uni 	$L__BB0_115;
$L__BB0_114:
	mov.b16 	%rs55, 48;
	st.local.u8 	[%rd4+21], %rs55;
$L__BB0_115:
	and.b32  	%r412, %r636, 2048;
	setp.eq.s32 	%p58, %r412, 0;
	@%p58 bra 	$L__BB0_117;
	mov.b16 	%rs56, 49;
	st.local.u8 	[%rd4+20], %rs56;
	bra.uni 	$L__BB0_118;
$L__BB0_117:
	mov.b16 	%rs57, 48;
	st.local.u8 	[%rd4+20], %rs57;
$L__BB0_118:
	and.b32  	%r413, %r636, 4096;
	setp.eq.s32 	%p59, %r413, 0;
	@%p59 bra 	$L__BB0_120;
	mov.b16 	%rs58, 49;
	st.local.u8 	[%rd4+19], %rs58;
	bra.uni 	$L__BB0_121;
$L__BB0_120:
	mov.b16 	%rs59, 48;
	st.local.u8 	[%rd4+19], %rs59;
$L__BB0_121:
	and.b32  	%r414, %r636, 8192;
	setp.eq.s32 	%p60, %r414, 0;
	@%p60 bra 	$L__BB0_123;
	mov.b16 	%rs60, 49;
	st.local.u8 	[%rd4+18], %rs60;
	bra.uni 	$L__BB0_124;
$L__BB0_123:
	mov.b16 	%rs61, 48;
	st.local.u8 	[%rd4+18], %rs61;
$L__BB0_124:
	and.b32  	%r415, %r636, 16384;
	setp.eq.s32 	%p61, %r415, 0;
	@%p61 bra 	$L__BB0_126;
	mov.b16 	%rs62, 49;
	st.local.u8 	[%rd4+17], %rs62;
	bra.uni 	$L__BB0_127;
$L__BB0_126:
	mov.b16 	%rs63, 48;
	st.local.u8 	[%rd4+17], %rs63;
$L__BB0_127:
	and.b32  	%r416, %r636, 32768;
	setp.eq.s32 	%p62, %r416, 0;
	@%p62 bra 	$L__BB0_129;
	mov.b16 	%rs64, 49;
	st.local.u8 	[%rd4+16], %rs64;
	bra.uni 	$L__BB0_130;
$L__BB0_129:
	mov.b16 	%rs65, 48;
	st.local.u8 	[%rd4+16], %rs65;
$L__BB0_130:
	and.b32  	%r417, %r636, 65536;
	setp.eq.s32 	%p63, %r417, 0;
	@%p63 bra 	$L__BB0_132;
	mov.b16 	%rs66, 49;
	st.local.u8 	[%rd4+15], %rs66;
	bra.uni 	$L__BB0_133;
$L__BB0_132:
	mov.b16 	%rs67, 48;
	st.local.u8 	[%rd4+15], %rs67;
$L__BB0_133:
	and.b32  	%r418, %r636, 131072;
	setp.eq.s32 	%p64, %r418, 0;
	@%p64 bra 	$L__BB0_135;
	mov.b16 	%rs68, 49;
	st.local.u8 	[%rd4+14], %rs68;
	bra.uni 	$L__BB0_136;
$L__BB0_135:
	mov.b16 	%rs69, 48;
	st.local.u8 	[%rd4+14], %rs69;
$L__BB0_136:
	and.b32  	%r419, %r636, 262144;
	setp.eq.s32 	%p65, %r419, 0;
	@%p65 bra 	$L__BB0_138;
	mov.b16 	%rs70, 49;
	st.local.u8 	[%rd4+13], %rs70;
	bra.uni 	$L__BB0_139;
$L__BB0_138:
	mov.b16 	%rs71, 48;
	st.local.u8 	[%rd4+13], %rs71;
$L__BB0_139:
	and.b32  	%r420, %r636, 524288;
	setp.eq.s32 	%p66, %r420, 0;
	@%p66 bra 	$L__BB0_141;
	mov.b16 	%rs72, 49;
	st.local.u8 	[%rd4+12], %rs72;
	bra.uni 	$L__BB0_142;
$L__BB0_141:
	mov.b16 	%rs73, 48;
	st.local.u8 	[%rd4+12], %rs73;
$L__BB0_142:
	and.b32  	%r421, %r636, 1048576;
	setp.eq.s32 	%p67, %r421, 0;
	@%p67 bra 	$L__BB0_144;
	mov.b16 	%rs74, 49;
	st.local.u8 	[%rd4+11], %rs74;
	bra.uni 	$L__BB0_145;
$L__BB0_144:
	mov.b16 	%rs75, 48;
	st.local.u8 	[%rd4+11], %rs75;
$L__BB0_145:
	and.b32  	%r422, %r636, 2097152;
	setp.eq.s32 	%p68, %r422, 0;
	@%p68 bra 	$L__BB0_147;
	mov.b16 	%rs76, 49;
	st.local.u8 	[%rd4+10], %rs76;
	bra.uni 	$L__BB0_148;
$L__BB0_147:
	mov.b16 	%rs77, 48;
	st.local.u8 	[%rd4+10], %rs77;
$L__BB0_148:
	and.b32  	%r423, %r636, 4194304;
	setp.eq.s32 	%p69, %r423, 0;
	@%p69 bra 	$L__BB0_150;
	mov.b16 	%rs78, 49;
	st.local.u8 	[%rd4+9], %rs78;
	bra.uni 	$L__BB0_151;
$L__BB0_150:
	mov.b16 	%rs79, 48;
	st.local.u8 	[%rd4+9], %rs79;
$L__BB0_151:
	and.b32  	%r424, %r636, 8388608;
	setp.eq.s32 	%p70, %r424, 0;
	@%p70 bra 	$L__BB0_153;
	mov.b16 	%rs80, 49;
	st.local.u8 	[%rd4+8], %rs80;
	bra.uni 	$L__BB0_154;
$L__BB0_153:
	mov.b16 	%rs81, 48;
	st.local.u8 	[%rd4+8], %rs81;
$L__BB0_154:
	and.b32  	%r425, %r636, 16777216;
	setp.eq.s32 	%p71, %r425, 0;
	@%p71 bra 	$L__BB0_156;
	mov.b16 	%rs82, 49;
	st.local.u8 	[%rd4+7], %rs82;
	bra.uni 	$L__BB0_157;
$L__BB0_156:
	mov.b16 	%rs83, 48;
	st.local.u8 	[%rd4+7], %rs83;
$L__BB0_157:
	and.b32  	%r426, %r636, 33554432;
	setp.eq.s32 	%p72, %r426, 0;
	@%p72 bra 	$L__BB0_159;
	mov.b16 	%rs84, 49;
	st.local.u8 	[%rd4+6], %rs84;
	bra.uni 	$L__BB0_160;
$L__BB0_159:
	mov.b16 	%rs85, 48;
	st.local.u8 	[%rd4+6], %rs85;
$L__BB0_160:
	and.b32  	%r427, %r636, 67108864;
	setp.eq.s32 	%p73, %r427, 0;
	@%p73 bra 	$L__BB0_162;
	mov.b16 	%rs86, 49;
	st.local.u8 	[%rd4+5], %rs86;
	bra.uni 	$L__BB0_163;
$L__BB0_162:
	mov.b16 	%rs87, 48;
	st.local.u8 	[%rd4+5], %rs87;
$L__BB0_163:
	and.b32  	%r428, %r636, 134217728;
	setp.eq.s32 	%p74, %r428, 0;
	@%p74 bra 	$L__BB0_165;
	mov.b16 	%rs88, 49;
	st.local.u8 	[%rd4+4], %rs88;
	bra.uni 	$L__BB0_166;
$L__BB0_165:
	mov.b16 	%rs89, 48;
	st.local.u8 	[%rd4+4], %rs89;
$L__BB0_166:
	and.b32  	%r429, %r636, 268435456;
	setp.eq.s32 	%p75, %r429, 0;
	@%p75 bra 	$L__BB0_168;
	mov.b16 	%rs90, 49;
	st.local.u8 	[%rd4+3], %rs90;
	bra.uni 	$L__BB0_169;
$L__BB0_168:
	mov.b16 	%rs91, 48;
	st.local.u8 	[%rd4+3], %rs91;
$L__BB0_169:
	and.b32  	%r430, %r636, 536870912;
	setp.eq.s32 	%p76, %r430, 0;
	@%p76 bra 	$L__BB0_171;
	mov.b16 	%rs92, 49;
	st.local.u8 	[%rd4+2], %rs92;
	bra.uni 	$L__BB0_172;
$L__BB0_171:
	mov.b16 	%rs93, 48;
	st.local.u8 	[%rd4+2], %rs93;
$L__BB0_172:
	and.b32  	%r431, %r636, 1073741824;
	setp.eq.s32 	%p77, %r431, 0;
	@%p77 bra 	$L__BB0_174;
	mov.b16 	%rs94, 49;
	st.local.u8 	[%rd4+1], %rs94;
	bra.uni 	$L__BB0_175;
$L__BB0_174:
	mov.b16 	%rs95, 48;
	st.local.u8 	[%rd4+1], %rs95;
$L__BB0_175:
	setp.gt.s32 	%p78, %r636, -1;
	selp.b16 	%rs96, 48, 49, %p78;
	st.local.u8 	[%rd4], %rs96;
	mov.b16 	%rs97, 0;
	st.local.u8 	[%rd4+32], %rs97;
	st.local.u32 	[%rd5], %r7;
	st.local.u64 	[%rd5+8], %rd10;
	cvta.global.u64 	%rd265, %rd264;
	{ // callseq 96, 0
	.param .b64 param0;
	st.param.b64 	[param0], %rd265;
	.param .b64 param1;
	st.param.b64 	[param1], %rd11;
	.param .b32 retval0;
	call.uni (retval0), 
	vprintf, 
	(
	param0, 
	param1
	);
	ld.param.b32 	%r432, [retval0];
	} // callseq 96
	mul.lo.s32 	%r34, %r7, 31;
	ld.local.u8 	%rs98, [%rd4+1];
	setp.ne.s16 	%p79, %rs98, 49;
	@%p79 bra 	$L__BB0_177;
	add.s32 	%r434, %r34, 1;
	st.local.u32 	[%rd5], %r434;
	cvta.global.u64 	%rd268, %rd267;
	{ // callseq 97, 0
	.param .b64 param0;
	st.param.b64 	[param0], %rd268;
	.param .b64 param1;
	st.param.b64 	[param1], %rd11;
	.param .b32 retval0;
	call.uni (retval0), 
	vprintf, 
	(
	param0, 
	param1
	);
	ld.param.b32 	%r435, [retval0];
	} // callseq 97
	atom.global.add.u32 	%r437, [%rd3], 1;
	mul.wide.s32 	%rd270, %r437, 4;
	add.s64 	%rd271, %rd2, %rd270;
	st.global.u32 	[%rd271], %r434;
	st.local.v2.u32 	[%rd5], {%r437, %r434};
	cvta.global.u64 	%rd273, %rd272;
	{ // callseq 98, 0
	.param .b64 param0;
	st.param.b64 	[param0], %rd273;
	.param .b64 param1;
	st.param.b64 	[param1], %rd11;
	.param .b32 retval0;
	call.uni (retval0), 
	vprintf, 
	(
	param0, 
	param1
	);
	ld.param.b32 	%r438, [retval0];
	} // callseq 98
$L__BB0_177:
	ld.local.u8 	%rs99, [%rd4+2];
	setp.ne.s16 	%p80, %rs99, 49;
	@%p80 bra 	$L__BB0_179;
	add.s32 	%r440, %r34, 2;
	st.local.u32 	[%rd5], %r440;
	mov.u64 	%rd274, $str$3;
	cvta.global.u64 	%rd275, %rd274;
	add.u64 	%rd276, %SP, 48;
	{ // callseq 99, 0
	.param .b64 param0;
	st.param.b64 	[param0], %rd275;
	.param .b64 param1;
	st.param.b64 	[param1], %rd276;
	.param .b32 retval0;
	call.uni (retval0), 
	vprintf, 
	(
	param0, 
	param1
	);
	ld.param.b32 	%r441, [retval0];
	} // callseq 99
	atom.global.add.u32 	%r443, [%rd3], 1;
	mul.wide.s32 	%rd277, %r443, 4;
	add.s64 	%rd278, %rd2, %rd277;
	st.global.u32 	[%rd278], %r440;
	st.local.v2.u32 	[%rd5], {%r443, %r440};
	mov.u64 	%rd279, $str$4;
	cvta.global.u64 	%rd280, %rd279;
	{ // callseq 100, 0
	.param .b64 param0;
	st.param.b64 	[param0], %rd280;
	.param .b64 param1;
	st.param.b64 	[param1], %rd276;
	.param .b32 retval0;
	call.uni (retval0), 
	vprintf, 
	(
	param0, 
	param1
	);
	ld.param.b32 	%r444, [retval0];
	} // callseq 100
$L__BB0_179:
	ld.local.u8 	%rs100, [%rd4+3];
	setp.ne.s16 	%p81, %rs100, 49;
	@%p81 bra 	$L__BB0_181;
	add.s32 	%r446, %r34, 3;
	st.local.u32 	[%rd5], %r446;
	mov.u64 	%rd281, $str$3;
	cvta.global.u64 	%rd282, %rd281;
	add.u64 	%rd283, %SP, 48;
	{ // callseq 101, 0
	.param .b64 param0;
	st.param.b64 	[param0], %rd282;
	.param .b64 param1;
	st.param.b64 	[param1], %rd283;
	.param .b32 retval0;
	call.uni (retval0), 
	vprintf, 
	(
	param0, 
	param1
	);
	ld.param.b32 	%r447, [retval0];
	} // callseq 101
	atom.global.add.u32 	%r449, [%rd3], 1;
	mul.wide.s32 	%rd284, %r449, 4;
	add.s64 	%rd285, %rd2, %rd284;
	st.global.u32 	[%rd285], %r446;
	st.local.v2.u32 	[%rd5], {%r449, %r446};
	mov.u64 	%rd286, $str$4;
	cvta.global.u64 	%rd287, %rd286;
	{ // callseq 102, 0
	.param .b64 param0;
	st.param.b64 	[param0], %rd287;
	.param .b64 param1;
	st.param.b64 	[param1], %rd283;
	.param .b32 retval0;
	call.uni (retval0), 
	vprintf, 
	(
	param0, 
	param1
	);
	ld.param.b32 	%r450, [retval0];
	} // callseq 102
$L__BB0_181:
	ld.local.u8 	%rs101, [%rd4+4];
	setp.ne.s16 	%p82, %rs101, 49;
	@%p82 bra 	$L__BB0_183;
	add.s32 	%r452, %r34, 4;
	st.local.u32 	[%rd5], %r452;
	mov.u64 	%rd288, $str$3;
	cvta.global.u64 	%rd289, %rd288;
	add.u64 	%rd290, %SP, 48;
	{ // callseq 103, 0
	.param .b64 param0;
	st.param.b64 	[param0], %rd289;
	.param .b64 param1;
	st.param.b64 	[param1], %rd290;
	.param .b32 retval0;
	call.uni (retval0), 
	vprintf, 
	(
	param0, 
	param1
	);
	ld.param.b32 	%r453, [retval0];
	} // callseq 103
	atom.global.add.u32 	%r455, [%rd3], 1;
	mul.wide.s32 	%rd291, %r455, 4;
	add.s64 	%rd292, %rd2, %rd291;
	st.global.u32 	[%rd292], %r452;
	st.local.v2.u32 	[%rd5], {%r455, %r452};
	mov.u64 	%rd293, $str$4;
	cvta.global.u64 	%rd294, %rd293;
	{ // callseq 104, 0
	.param .b64 param0;
	st.param.b64 	[param0], %rd294;
	.param .b64 param1;
	st.param.b64 	[param1], %rd290;
	.param .b32 retval0;
	call.uni (retval0), 
	vprintf, 
	(
	param0, 
	param1
	);
	ld.param.b32 	%r456, [retval0];
	} // callseq 104
$L__BB0_183:
	ld.local.u8 	%rs102, [%rd4+5];
	setp.ne.s16 	%p83, %rs102, 49;
	@%p83 bra 	$L__BB0_185;
	add.s32 	%r458, %r34, 5;
	st.local.u32 	[%rd5], %r458;
	mov.u64 	%rd295, $str$3;
	cvta.global.u64 	%rd296, %rd295;
	add.u64 	%rd297, %SP, 48;
	{ // callseq 105, 0
	.param .b64 param0;
	st.param.b64 	[param0], %rd296;
	.param .b64 param1;
	st.param.b64 	[param1], %rd297;
	.param .b32 retval0;
	call.uni (retval0), 
	vprintf, 
	(
	param0, 
	param1
	);
	ld.param.b32 	%r459, [retval0];
	} // callseq 105
	atom.global.add.u32 	%r461, [%rd3], 1;
	mul.wide.s32 	%rd298, %r461, 4;
	add.s64 	%rd299, %rd2, %rd298;
	st.global.u32 	[%rd299], %r458;
	st.local.v2.u32 	[%rd5], {%r461, %r458};
	mov.u64 	%rd300, $str$4;
	cvta.global.u64 	%rd301, %rd300;
	{ // callseq 106, 0
	.param .b64 param0;
	st.param.b64 	[param0], %rd301;
	.param .b64 param1;
	st.param.b64 	[param1], %rd297;
	.param .b32 retval0;
	call.uni (retval0), 
	vprintf, 
	(
	param0, 
	param1
	);
	ld.param.b32 	%r462, [retval0];
	} // callseq 106
$L__BB0_185:
	ld.local.u8 	%rs103, [%rd4+6];
	setp.ne.s16 	%p84, %rs103, 49;
	@%p84 bra 	$L__BB0_187;
	add.s32 	%r464, %r34, 6;
	st.local.u32 	[%rd5], %r464;
	mov.u64 	%rd302, $str$3;
	cvta.global.u64 	%rd303, %rd302;
	add.u64 	%rd304, %SP, 48;
	{ // callseq 107, 0
	.param .b64 param0;
	st.param.b64 	[param0], %rd303;
	.param .b64 param1;
	st.param.b64 	[param1], %rd304;
	.param .b32 retval0;
	call.uni (retval0), 
	vprintf, 
	(
	param0, 
	param1
	);
	ld.param.b32 	%r465, [retval0];
	} // callseq 107
	atom.global.add.u32 	%r467, [%rd3], 1;
	mul.wide.s32 	%rd305, %r467, 4;
	add.s64 	%rd306, %rd2, %rd305;
	st.global.u32 	[%rd306], %r464;
	st.local.v2.u32 	[%rd5], {%r467, %r464};
	mov.u64 	%rd307, $str$4;
	cvta.global.u64 	%rd308, %rd307;
	{ // callseq 108, 0
	.param .b64 param0;
	st.param.b64 	[param0], %rd308;
	.param .b64 param1;
	st.param.b64 	[param1], %rd304;
	.param .b32 retval0;
	call.uni (retval0), 
	vprintf, 
	(
	param0, 
	param1
	);
	ld.param.b32 	%r468, [retval0];
	} // callseq 108
$L__BB0_187:
	ld.local.u8 	%rs104, [%rd4+7];
	setp.ne.s16 	%p85, %rs104, 49;
	@%p85 bra 	$L__BB0_189;
	add.s32 	%r470, %r34, 7;
	st.local.u32 	[%rd5], %r470;
	mov.u64 	%rd309, $str$3;
	cvta.global.u64 	%rd310, %rd309;
	add.u64 	%rd311, %SP, 48;
	{ // callseq 109, 0
	.param .b64 param0;
	st.param.b64 	[param0], %rd310;
	.param .b64 param1;
	st.param.b64 	[param1], %rd311;
	.param .b32 retval0;
	call.uni (retval0), 
	vprintf, 
	(
	param0, 
	param1
	);
	ld.param.b32 	%r471, [retval0];
	} // callseq 109
	atom.global.add.u32 	%r473, [%rd3], 1;
	mul.wide.s32 	%rd312, %r473, 4;
	add.s64 	%rd313, %rd2, %rd312;
	st.global.u32 	[%rd313], %r470;
	st.local.v2.u32 	[%rd5], {%r473, %r470};
	mov.u64 	%rd314, $str$4;
	cvta.global.u64 	%rd315, %rd314;
	{ // callseq 110, 0
	.param .b64 param0;
	st.param.b64 	[param0], %rd315;
	.param .b64 param1;
	st.param.b64 	[param1], %rd311;
	.param .b32 retval0;
	call.uni (retval0), 
	vprintf, 
	(
	param0, 
	param1
	);
	ld.param.b32 	%r474, [retval0];
	} // callseq 110
$L__BB0_189:
	ld.local.u8 	%rs105, [%rd4+8];
	setp.ne.s16 	%p86, %rs105, 49;
	@%p86 bra 	$L__BB0_191;
	add.s32 	%r476, %r34, 8;
	st.local.u32 	[%rd5], %r476;
	mov.u64 	%rd316, $str$3;
	cvta.global.u64 	%rd317, %rd316;
	add.u64 	%rd318, %SP, 48;
	{ // callseq 111, 0
	.param .b64 param0;
	st.param.b64 	[param0], %rd317;
	.param .b64 param1;
	st.param.b64 	[param1], %rd318;
	.param .b32 retval0;
	call.uni (retval0), 
	vprintf, 
	(
	param0, 
	param1
	);
	ld.param.b32 	%r477, [retval0];
	} // callseq 111
	atom.global.add.u32 	%r479, [%rd3], 1;
	mul.wide.s32 	%rd319, %r479, 4;
	add.s64 	%rd320, %rd2, %rd319;
	st.global.u32 	[%rd320], %r476;
	st.local.v2.u32 	[%rd5], {%r479, %r476};
	mov.u64 	%rd321, $str$4;
	cvta.global.u64 	%rd322, %rd321;
	{ // callseq 112, 0
	.param .b64 param0;
	st.param.b64 	[param0], %rd322;
	.param .b64 param1;
	st.param.b64 	[param1], %rd318;
	.param .b32 retval0;
	call.uni (retval0), 
	vprintf, 
	(
	param0, 
	param1
	);
	ld.param.b32 	%r480, [retval0];
	} // callseq 112
$L__BB0_191:
	ld.local.u8 	%rs106, [%rd4+9];
	setp.ne.s16 	%p87, %rs106, 49;
	@%p87 bra 	$L__BB0_193;
	add.s32 	%r482, %r34, 9;
	st.local.u32 	[%rd5], %r482;
	mov.u64 	%rd323, $str$3;
	cvta.global.u64 	%rd324, %rd323;
	add.u64 	%rd325, %SP, 48;
	{ // callseq 113, 0
	.param .b64 param0;
	st.param.b64 	[param0], %rd324;
	.param .b64 param1;
	st.param.b64 	[param1], %rd325;
	.param .b32 retval0;
	call.uni (retval0), 
	vprintf, 
	(
	param0, 
	param1
	);
	ld.param.b32 	%r483, [retval0];
	} // callseq 113
	atom.global.add.u32 	%r485, [%rd3], 1;
	mul.wide.s32 	%rd326, %r485, 4;
	add.s64 	%rd327, %rd2, %rd326;
	st.global.u32 	[%rd327], %r482;
	st.local.v2.u32 	[%rd5], {%r485, %r482};
	mov.u64 	%rd328, $str$4;
	cvta.global.u64 	%rd329, %rd328;
	{ // callseq 114, 0
	.param .b64 param0;
	st.param.b64 	[param0], %rd329;
	.param .b64 param1;
	st.param.b64 	[param1], %rd325;
	.param .b32 retval0;
	call.uni (retval0), 
	vprintf, 
	(
	param0, 
	param1
	);
	ld.param.b32 	%r486, [retval0];
	} // callseq 114
$L__BB0_193:
	ld.local.u8 	%rs107, [%rd4+10];
	setp.ne.s16 	%p88, %rs107, 49;
	@%p88 bra 	$L__BB0_195;
	add.s32 	%r488, %r34, 10;
	st.local.u32 	[%rd5], %r488;
	mov.u64 	%rd330, $str$3;
	cvta.global.u64 	%rd331, %rd330;
	add.u64 	%rd332, %SP, 48;
	{ // callseq 115, 0
	.param .b64 param0;
	st.param.b64 	[param0], %rd331;
	.param .b64 param1;
	st.param.b64 	[param1], %rd332;
	.param .b32 retval0;
	call.uni (retval0), 
	vprintf, 
	(
	param0, 
	param1
	);
	ld.param.b32 	%r489, [retval0];
	} // callseq 115
	atom.global.add.u32 	%r491, [%rd3], 1;
	mul.wide.s32 	%rd333, %r491, 4;
	add.s64 	%rd334, %rd2, %rd333;
	st.global.u32 	[%rd334], %r488;
	st.local.v2.u32 	[%rd5], {%r491, %r488};
	mov.u64 	%rd335, $str$4;
	cvta.global.u64 	%rd336, %rd335;
	{ // callseq 116, 0
	.param .b64 param0;
	st.param.b64 	[param0], %rd336;
	.param .b64 param1;
	st.param.b64 	[param1], %rd332;
	.param .b32 retval0;
	call.uni (retval0), 
	vprintf, 
	(
	param0, 
	param1
	);
	ld.param.b32 	%r492, [retval0];
	} // callseq 116
$L__BB0_195:
	ld.local.u8 	%rs108, [%rd4+11];
	setp.ne.s16 	%p89, %rs108, 49;
	@%p89 bra 	$L__BB0_197;
	add.s32 	%r494, %r34, 11;
	st.local.u32 	[%rd5], %r494;
	mov.u64 	%rd337, $str$3;
	cvta.global.u64 	%rd338, %rd337;
	add.u64 	%rd339, %SP, 48;
	{ // callseq 117, 0
	.param .b64 param0;
	st.param.b64 	[param0], %rd338;
	.param .b64 param1;
	st.param.b64 	[param1], %rd339;
	.param .b32 retval0;
	call.uni (retval0), 
	vprintf, 
	(
	param0, 
	param1
	);
	ld.param.b32 	%r495, [retval0];
	} // callseq 117
	atom.global.add.u32 	%r497, [%rd3], 1;
	mul.wide.s32 	%rd340, %r497, 4;
	add.s64 	%rd341, %rd2, %rd340;
	st.global.u32 	[%rd341], %r494;
	st.local.v2.u32 	[%rd5], {%r497, %r494};
	mov.u64 	%rd342, $str$4;
	cvta.global.u64 	%rd343, %rd342;
	{ // callseq 118, 0
	.param .b64 param0;
	st.param.b64 	[param0], %rd343;
	.param .b64 param1;
	st.param.b64 	[param1], %rd339;
	.param .b32 retval0;
	call.uni (retval0), 
	vprintf, 
	(
	param0, 
	param1
	);
	ld.param.b32 	%r498, [retval0];
	} // callseq 118
$L__BB0_197:
	ld.local.u8 	%rs109, [%rd4+12];
	setp.ne.s16 	%p90, %rs109, 49;
	@%p90 bra 	$L__BB0_199;
	add.s32 	%r500, %r34, 12;
	st.local.u32 	[%rd5], %r500;
	mov.u64 	%rd344, $str$3;
	cvta.global.u64 	%rd345, %rd344;
	add.u64 	%rd346, %SP, 48;
	{ // callseq 119, 0
	.param .b64 param0;
	st.param.b64 	[param0], %rd345;
	.param .b64 param1;
	st.param.b64 	[param1], %rd346;
	.param .b32 retval0;
	call.uni (retval0), 
	vprintf, 
	(
	param0, 
	param1
	);
	ld.param.b32 	%r501, [retval0];
	} // callseq 119
	atom.global.add.u32 	%r503, [%rd3], 1;
	mul.wide.s32 	%rd347, %r503, 4;
	add.s64 	%rd348, %rd2, %rd347;
	st.global.u32 	[%rd348], %r500;
	st.local.v2.u32 	[%rd5], {%r503, %r500};
	mov.u64 	%rd349, $str$4;
	cvta.global.u64 	%rd350, %rd349;
	{ // callseq 120, 0
	.param .b64 param0;
	st.param.b64 	[param0], %rd350;
	.param .b64 param1;
	st.param.b64 	[param1], %rd346;
	.param .b32 retval0;
	call.uni (retval0), 
	vprintf, 
	(
	param0, 
	param1
	);
	ld.param.b32 	%r504, [retval0];
	} // callseq 120
$L__BB0_199:
	ld.local.u8 	%rs110, [%rd4+13];
	setp.ne.s16 	%p91, %rs110, 49;
	@%p91 bra 	$L__BB0_201;
	add.s32 	%r506, %r34, 13;
	st.local.u32 	[%rd5], %r506;
	mov.u64 	%rd351, $str$3;
	cvta.global.u64 	%rd352, %rd351;
	add.u64 	%rd353, %SP, 48;
	{ // callseq 121, 0
	.param .b64 param0;
	st.param.b64 	[param0], %rd352;
	.param .b64 param1;
	st.param.b64 	[param1], %rd353;
	.param .b32 retval0;
	call.uni (retval0), 
	vprintf, 
	(
	param0, 
	param1
	);
	ld.param.b32 	%r507, [retval0];
	} // callseq 121
	atom.global.add.u32 	%r509, [%rd3], 1;
	mul.wide.s32 	%rd354, %r509, 4;
	add.s64 	%rd355, %rd2, %rd354;
	st.global.u32 	[%rd355], %r506;
	st.local.v2.u32 	[%rd5], {%r509, %r506};
	mov.u64 	%rd356, $str$4;
	cvta.global.u64 	%rd357, %rd356;
	{ // callseq 122, 0
	.param .b64 param0;
	st.param.b64 	[param0], %rd357;
	.param .b64 param1;
	st.param.b64 	[param1], %rd353;
	.param .b32 retval0;
	call.uni (retval0), 
	vprintf, 
	(
	param0, 
	param1
	);
	ld.param.b32 	%r510, [retval0];
	} // callseq 122
$L__BB0_201:
	ld.local.u8 	%rs111, [%rd4+14];
	setp.ne.s16 	%p92, %rs111, 49;
	@%p92 bra 	$L__BB0_203;
	add.s32 	%r512, %r34, 14;
	st.local.u32 	[%rd5], %r512;
	mov.u64 	%rd358, $str$3;
	cvta.global.u64 	%rd359, %rd358;
	add.u64 	%rd360, %SP, 48;
	{ // callseq 123, 0
	.param .b64 param0;
	st.param.b64 	[param0], %rd359;
	.param .b64 param1;
	st.param.b64 	[param1], %rd360;
	.param .b32 retval0;
	call.uni (retval0), 
	vprintf, 
	(
	param0, 
	param1
	);
	ld.param.b32 	%r513, [retval0];
	} // callseq 123
	atom.global.add.u32 	%r515, [%rd3], 1;
	mul.wide.s32 	%rd361, %r515, 4;
	add.s64 	%rd362, %rd2, %rd361;
	st.global.u32 	[%rd362], %r512;
	st.local.v2.u32 	[%rd5], {%r515, %r512};
	mov.u64 	%rd363, $str$4;
	cvta.global.u64 	%rd364, %rd363;
	{ // callseq 124, 0
	.param .b64 param0;
	st.param.b64 	[param0], %rd364;
	.param .b64 param1;
	st.param.b64 	[param1], %rd360;
	.param .b32 retval0;
	call.uni (retval0), 
	vprintf, 
	(
	param0, 
	param1
	);
	ld.param.b32 	%r516, [retval0];
	} // callseq 124
$L__BB0_203:
	ld.local.u8 	%rs112, [%rd4+15];
	setp.ne.s16 	%p93, %rs112, 49;
	@%p93 bra 	$L__BB0_205;
	add.s32 	%r518, %r34, 15;
	st.local.u32 	[%rd5], %r518;
	mov.u64 	%rd365, $str$3;
	cvta.global.u64 	%rd366, %rd365;
	add.u64 	%rd367, %SP, 48;
	{ // callseq 125, 0
	.param .b64 param0;
	st.param.b64 	[param0], %rd366;
	.param .b64 param1;
	st.param.b64 	[param1], %rd367;
	.param .b32 retval0;
	call.uni (retval0), 
	vprintf, 
	(
	param0, 
	param1
	);
	ld.param.b32 	%r519, [retval0];
	} // callseq 125
	atom.global.add.u32 	%r521, [%rd3], 1;
	mul.wide.s32 	%rd368, %r521, 4;
	add.s64 	%rd369, %rd2, %rd368;
	st.global.u32 	[%rd369], %r518;
	st.local.v2.u32 	[%rd5], {%r521, %r518};
	mov.u64 	%rd370, $str$4;
	cvta.global.u64 	%rd371, %rd370;
	{ // callseq 126, 0
	.param .b64 param0;
	st.param.b64 	[param0], %rd371;
	.param .b64 param1;
	st.param.b64 	[param1], %rd367;
	.param .b32 retval0;
	call.uni (retval0), 
	vprintf, 
	(
	param0, 
	param1
	);
	ld.param.b32 	%r522, [retval0];
	} // callseq 126
$L__BB0_205:
	ld.local.u8 	%rs113, [%rd4+16];
	setp.ne.s16 	%p94, %rs113, 49;
	@%p94 bra 	$L__BB0_207;
	add.s32 	%r524, %r34, 16;
	st.local.u32 	[%rd5], %r524;
	mov.u64 	%rd372, $str$3;
	cvta.global.u64 	%rd373, %rd372;
	add.u64 	%rd374, %SP, 48;
	{ // callseq 127, 0
	.param .b64 param0;
	st.param.b64 	[param0], %rd373;
	.param .b64 param1;
	st.param.b64 	[param1], %rd374;
	.param .b32 retval0;
	call.uni (retval0), 
	vprintf, 
	(
	param0, 
	param1
	);
	ld.param.b32 	%r525, [retval0];
	} // callseq 127
	atom.global.add.u32 	%r527, [%rd3], 1;
	mul.wide.s32 	%rd375, %r527, 4;
	add.s64 	%rd376, %rd2, %rd375;
	st.global.u32 	[%rd376], %r524;
	st.local.v2.u32 	[%rd5], {%r527, %r524};
	mov.u64 	%rd377, $str$4;
	cvta.global.u64 	%rd378, %rd377;
	{ // callseq 128, 0
	.param .b64 param0;
	st.param.b64 	[param0], %rd378;
	.param .b64 param1;
	st.param.b64 	[param1], %rd374;
	.param .b32 retval0;
	call.uni (retval0), 
	vprintf, 
	(
	param0, 
	param1
	);
	ld.param.b32 	%r528, [retval0];
	} // callseq 128
$L__BB0_207:
	ld.local.u8 	%rs114, [%rd4+17];
	setp.ne.s16 	%p95, %rs114, 49;
	@%p95 bra 	$L__BB0_209;
	add.s32 	%r530, %r34, 17;
	st.local.u32 	[%rd5], %r530;
	mov.u64 	%rd379, $str$3;
	cvta.global.u64 	%rd380, %rd379;
	add.u64 	%rd381, %SP, 48;
	{ // callseq 129, 0
	.param .b64 param0;
	st.param.b64 	[param0], %rd380;
	.param .b64 param1;
	st.param.b64 	[param1], %rd381;
	.param .b32 retval0;
	call.uni (retval0), 
	vprintf, 
	(
	param0, 
	param1
	);
	ld.param.b32 	%r531, [retval0];
	} // callseq 129
	atom.global.add.u32 	%r533, [%rd3], 1;
	mul.wide.s32 	%rd382, %r533, 4;
	add.s64 	%rd383, %rd2, %rd382;
	st.global.u32 	[%rd383], %r530;
	st.local.v2.u32 	[%rd5], {%r533, %r530};
	mov.u64 	%rd384, $str$4;
	cvta.global.u64 	%rd385, %rd384;
	{ // callseq 130, 0
	.param .b64 param0;
	st.param.b64 	[param0], %rd385;
	.param .b64 param1;
	st.param.b64 	[param1], %rd381;
	.param .b32 retval0;
	call.uni (retval0), 
	vprintf, 
	(
	param0, 
	param1
	);
	ld.param.b32 	%r534, [retval0];
	} // callseq 130
$L__BB0_209:
	ld.local.u8 	%rs115, [%rd4+18];
	setp.ne.s16 	%p96, %rs115, 49;
	@%p96 bra 	$L__BB0_211;
	add.s32 	%r536, %r34, 18;
	st.local.u32 	[%rd5], %r536;
	mov.u64 	%rd386, $str$3;
	cvta.global.u64 	%rd387, %rd386;
	add.u64 	%rd388, %SP, 48;
	{ // callseq 131, 0
	.param .b64 param0;
	st.param.b64 	[param0], %rd387;
	.param .b64 param1;
	st.param.b64 	[param1], %rd388;
	.param .b32 retval0;
	call.uni (retval0), 
	vprintf, 
	(
	param0, 
	param1
	);
	ld.param.b32 	%r537, [retval0];
	} // callseq 131
	atom.global.add.u32 	%r539, [%rd3], 1;
	mul.wide.s32 	%rd389, %r539, 4;
	add.s64 	%rd390, %rd2, %rd389;
	st.global.u32 	[%rd390], %r536;
	st.local.v2.u32 	[%rd5], {%r539, %r536};
	mov.u64 	%rd391, $str$4;
	cvta.global.u64 	%rd392, %rd391;
	{ // callseq 132, 0
	.param .b64 param0;
	st.param.b64 	[param0], %rd392;
	.param .b64 param1;
	st.param.b64 	[param1], %rd388;
	.param .b32 retval0;
	call.uni (retval0), 
	vprintf, 
	(
	param0, 
	param1
	);
	ld.param.b32 	%r540, [retval0];
	} // callseq 132
$L__BB0_211:
	ld.local.u8 	%rs116, [%rd4+19];
	setp.ne.s16 	%p97, %rs116, 49;
	@%p97 bra 	$L__BB0_213;
	add.s32 	%r542, %r34, 19;
	st.local.u32 	[%rd5], %r542;
	mov.u64 	%rd393, $str$3;
	cvta.global.u64 	%rd394, %rd393;
	add.u64 	%rd395, %SP, 48;
	{ // callseq 133, 0
	.param .b64 param0;
	st.param.b64 	[param0], %rd394;
	.param .b64 param1;
	st.param.b64 	[param1], %rd395;
	.param .b32 retval0;
	call.uni (retval0), 
	vprintf, 
	(
	param0, 
	param1
	);
	ld.param.b32 	%r543, [retval0];
	} // callseq 133
	atom.global.add.u32 	%r545, [%rd3], 1;
	mul.wide.s32 	%rd396, %r545, 4;
	add.s64 	%rd397, %rd2, %rd396;
	st.global.u32 	[%rd397], %r542;
	st.local.v2.u32 	[%rd5], {%r545, %r542};
	mov.u64 	%rd398, $str$4;
	cvta.global.u64 	%rd399, %rd398;
	{ // callseq 134, 0
	.param .b64 param0;
	st.param.b64 	[param0], %rd399;
	.param .b64 param1;
	st.param.b64 	[param1], %rd395;
	.param .b32 retval0;
	call.uni (retval0), 
	vprintf, 
	(
	param0, 
	param1
	);
	ld.param.b32 	%r546, [retval0];
	} // callseq 134
$L__BB0_213:
	ld.local.u8 	%rs117, [%rd4+20];
	setp.ne.s16 	%p98, %rs117, 49;
	@%p98 bra 	$L__BB0_215;
	add.s32 	%r548, %r34, 20;
	st.local.u32 	[%rd5], %r548;
	mov.u64 	%rd400, $str$3;
	cvta.global.u64 	%rd401, %rd400;
	add.u64 	%rd402, %SP, 48;
	{ // callseq 135, 0
	.param .b64 param0;
	st.param.b64 	[param0], %rd401;
	.param .b64 param1;
	st.param.b64 	[param1], %rd402;
	.param .b32 retval0;
	call.uni (retval0), 
	vprintf, 
	(
	param0, 
	param1
	);
	ld.param.b32 	%r549, [retval0];
	} // callseq 135
	atom.global.add.u32 	%r551, [%rd3], 1;
	mul.wide.s32 	%rd403, %r551, 4;
	add.s64 	%rd404, %rd2, %rd403;
	st.global.u32 	[%rd404], %r548;
	st.local.v2.u32 	[%rd5], {%r551, %r548};
	mov.u64 	%rd405, $str$4;
	cvta.global.u64 	%rd406, %rd405;
	{ // callseq 136, 0
	.param .b64 param0;
	st.param.b64 	[param0], %rd406;
	.param .b64 param1;
	st.param.b64 	[param1], %rd402;
	.param .b32 retval0;
	call.uni (retval0), 
	vprintf, 
	(
	param0, 
	param1
	);
	ld.param.b32 	%r552, [retval0];
	} // callseq 136
$L__BB0_215:
	ld.local.u8 	%rs118, [%rd4+21];
	setp.ne.s16 	%p99, %rs118, 49;
	@%p99 bra 	$L__BB0_217;
	add.s32 	%r554, %r34, 21;
	st.local.u32 	[%rd5], %r554;
	mov.u64 	%rd407, $str$3;
	cvta.global.u64 	%rd408, %rd407;
	add.u64 	%rd409, %SP, 48;
	{ // callseq 137, 0
	.param .b64 param0;
	st.param.b64 	[param0], %rd408;
	.param .b64 param1;
	st.param.b64 	[param1], %rd409;
	.param .b32 retval0;
	call.uni (retval0), 
	vprintf, 
	(
	param0, 
	param1
	);
	ld.param.b32 	%r555, [retval0];
	} // callseq 137
	atom.global.add.u32 	%r557, [%rd3], 1;
	mul.wide.s32 	%rd410, %r557, 4;
	add.s64 	%rd411, %rd2, %rd410;
	st.global.u32 	[%rd411], %r554;
	st.local.v2.u32 	[%rd5], {%r557, %r554};
	mov.u64 	%rd412, $str$4;
	cvta.global.u64 	%rd413, %rd412;
	{ // callseq 138, 0
	.param .b64 param0;
	st.param.b64 	[param0], %rd413;
	.param .b64 param1;
	st.param.b64 	[param1], %rd409;
	.param .b32 retval0;
	call.uni (retval0), 
	vprintf, 
	(
	param0, 
	param1
	);
	ld.param.b32 	%r558, [retval0];
	} // callseq 138
$L__BB0_217:
	ld.local.u8 	%rs119, [%rd4+22];
	setp.ne.s16 	%p100, %rs119, 49;
	@%p100 bra 	$L__BB0_219;
	add.s32 	%r560, %r34, 22;
	st.local.u32 	[%rd5], %r560;
	mov.u64 	%rd414, $str$3;
	cvta.global.u64 	%rd415, %rd414;
	add.u64 	%rd416, %SP, 48;
	{ // callseq 139, 0
	.param .b64 param0;
	st.param.b64 	[param0], %rd415;
	.param .b64 param1;
	st.param.b64 	[param1], %rd416;
	.param .b32 retval0;
	call.uni (retval0), 
	vprintf, 
	(
	param0, 
	param1
	);
	ld.param.b32 	%r561, [retval0];
	} // callseq 139
	atom.global.add.u32 	%r563, [%rd3], 1;
	mul.wide.s32 	%rd417, %r563, 4;
	add.s64 	%rd418, %rd2, %rd417;
	st.global.u32 	[%rd418], %r560;
	st.local.v2.u32 	[%rd5], {%r563, %r560};
	mov.u64 	%rd419, $str$4;
	cvta.global.u64 	%rd420, %rd419;
	{ // callseq 140, 0
	.param .b64 param0;
	st.param.b64 	[param0], %rd420;
	.param .b64 param1;
	st.param.b64 	[param1], %rd416;
	.param .b32 retval0;
	call.uni (retval0), 
	vprintf, 
	(
	param0, 
	param1
	);
	ld.param.b32 	%r564, [retval0];
	} // callseq 140
$L__BB0_219:
	ld.local.u8 	%rs120, [%rd4+23];
	setp.ne.s16 	%p101, %rs120, 49;
	@%p101 bra 	$L__BB0_221;
	add.s32 	%r566, %r34, 23;
	st.local.u32 	[%rd5], %r566;
	mov.u64 	%rd421, $str$3;
	cvta.global.u64 	%rd422, %rd421;
	add.u64 	%rd423, %SP, 48;
	{ // callseq 141, 0
	.param .b64 param0;
	st.param.b64 	[param0], %rd422;
	.param .b64 param1;
	st.param.b64 	[param1], %rd423;
	.param .b32 retval0;
	call.uni (retval0), 
	vprintf, 
	(
	param0, 
	param1
	);
	ld.param.b32 	%r567, [retval0];
	} // callseq 141
	atom.global.add.u32 	%r569, [%rd3], 1;
	mul.wide.s32 	%rd424, %r569, 4;
	add.s64 	%rd425, %rd2, %rd424;
	st.global.u32 	[%rd425], %r566;
	st.local.v2.u32 	[%rd5], {%r569, %r566};
	mov.u64 	%rd426, $str$4;
	cvta.global.u64 	%rd427, %rd426;
	{ // callseq 142, 0
	.param .b64 param0;
	st.param.b64 	[param0], %rd427;
	.param .b64 param1;
	st.param.b64 	[param1], %rd423;
	.param .b32 retval0;
	call.uni (retval0), 
	vprintf, 
	(
	param0, 
	param1
	);
	ld.param.b32 	%r570, [retval0];
	} // callseq 142
$L__BB0_221:
	ld.local.u8 	%rs121, [%rd4+24];
	setp.ne.s16 	%p102, %rs121, 49;
	@%p102 bra 	$L__BB0_223;
	add.s32 	%r572, %r34, 24;
	st.local.u32 	[%rd5], %r572;
	mov.u64 	%rd428, $str$3;
	cvta.global.u64 	%rd429, %rd428;
	add.u64 	%rd430, %SP, 48;
	{ // callseq 143, 0
	.param .b64 param0;
	st.param.b64 	[param0], %rd429;
	.param .b64 param1;
	st.param.b64 	[param1], %rd430;
	.param .b32 retval0;
	call.uni (retval0), 
	vprintf, 
	(
	param0, 
	param1
	);
	ld.param.b32 	%r573, [retval0];
	} // callseq 143
	atom.global.add.u32 	%r575, [%rd3], 1;
	mul.wide.s32 	%rd431, %r575, 4;
	add.s64 	%rd432, %rd2, %rd431;
	st.global.u32 	[%rd432], %r572;
	st.local.v2.u32 	[%rd5], {%r575, %r572};
	mov.u64 	%rd433, $str$4;
	cvta.global.u64 	%rd434, %rd433;
	{ // callseq 144, 0
	.param .b64 param0;
	st.param.b64 	[param0], %rd434;
	.param .b64 param1;
	st.param.b64 	[param1], %rd430;
	.param .b32 retval0;
	call.uni (retval0), 
	vprintf, 
	(
	param0, 
	param1
	);
	ld.param.b32 	%r576, [retval0];
	} // callseq 144
$L__BB0_223:
	ld.local.u8 	%rs122, [%rd4+25];
	setp.ne.s16 	%p103, %rs122, 49;
	@%p103 bra 	$L__BB0_225;
	add.s32 	%r578, %r34, 25;
	st.local.u32 	[%rd5], %r578;
	mov.u64 	%rd435, $str$3;
	cvta.global.u64 	%rd436, %rd435;
	add.u64 	%rd437, %SP, 48;
	{ // callseq 145, 0
	.param .b64 param0;
	st.param.b64 	[param0], %rd436;
	.param .b64 param1;
	st.param.b64 	[param1], %rd437;
	.param .b32 retval0;
	call.uni (retval0), 
	vprintf, 
	(
	param0, 
	param1
	);
	ld.param.b32 	%r579, [retval0];
	} // callseq 145
	atom.global.add.u32 	%r581, [%rd3], 1;
	mul.wide.s32 	%rd438, %r581, 4;
	add.s64 	%rd439, %rd2, %rd438;
	st.global.u32 	[%rd439], %r578;
	st.local.v2.u32 	[%rd5], {%r581, %r578};
	mov.u64 	%rd440, $str$4;
	cvta.global.u64 	%rd441, %rd440;
	{ // callseq 146, 0
	.param .b64 param0;
	st.param.b64 	[param0], %rd441;
	.param .b64 param1;
	st.param.b64 	[param1], %rd437;
	.param .b32 retval0;
	call.uni (retval0), 
	vprintf, 
	(
	param0, 
	param1
	);
	ld.param.b32 	%r582, [retval0];
	} // callseq 146
$L__BB0_225:
	ld.local.u8 	%rs123, [%rd4+26];
	setp.ne.s16 	%p104, %rs123, 49;
	@%p104 bra 	$L__BB0_227;
	add.s32 	%r584, %r34, 26;
	st.local.u32 	[%rd5], %r584;
	mov.u64 	%rd442, $str$3;
	cvta.global.u64 	%rd443, %rd442;
	add.u64 	%rd444, %SP, 48;
	{ // callseq 147, 0
	.param .b64 param0;
	st.param.b64 	[param0], %rd443;
	.param .b64 param1;
	st.param.b64 	[param1], %rd444;
	.param .b32 retval0;
	call.uni (retval0), 
	vprintf, 
	(
	param0, 
	param1
	);
	ld.param.b32 	%r585, [retval0];
	} // callseq 147
	atom.global.add.u32 	%r587, [%rd3], 1;
	mul.wide.s32 	%rd445, %r587, 4;
	add.s64 	%rd446, %rd2, %rd445;
	st.global.u32 	[%rd446], %r584;
	st.local.v2.u32 	[%rd5], {%r587, %r584};
	mov.u64 	%rd447, $str$4;
	cvta.global.u64 	%rd448, %rd447;
	{ // callseq 148, 0
	.param .b64 param0;
	st.param.b64 	[param0], %rd448;
	.param .b64 param1;
	st.param.b64 	[param1], %rd444;
	.param .b32 retval0;
	call.uni (retval0), 
	vprintf, 
	(
	param0, 
	param1
	);
	ld.param.b32 	%r588, [retval0];
	} // callseq 148
$L__BB0_227:
	ld.local.u8 	%rs124, [%rd4+27];
	setp.ne.s16 	%p105, %rs124, 49;
	@%p105 bra 	$L__BB0_229;
	add.s32 	%r590, %r34, 27;
	st.local.u32 	[%rd5], %r590;
	mov.u64 	%rd449, $str$3;
	cvta.global.u64 	%rd450, %rd449;
	add.u64 	%rd451, %SP, 48;
	{ // callseq 149, 0
	.param .b64 param0;
	st.param.b64 	[param0], %rd450;
	.param .b64 param1;
	st.param.b64 	[param1], %rd451;
	.param .b32 retval0;
	call.uni (retval0), 
	vprintf, 
	(
	param0, 
	param1
	);
	ld.param.b32 	%r591, [retval0];
	} // callseq 149
	atom.global.add.u32 	%r593, [%rd3], 1;
	mul.wide.s32 	%rd452, %r593, 4;
	add.s64 	%rd453, %rd2, %rd452;
	st.global.u32 	[%rd453], %r590;
	st.local.v2.u32 	[%rd5], {%r593, %r590};
	mov.u64 	%rd454, $str$4;
	cvta.global.u64 	%rd455, %rd454;
	{ // callseq 150, 0
	.param .b64 param0;
	st.param.b64 	[param0], %rd455;
	.param .b64 param1;
	st.param.b64 	[param1], %rd451;
	.param .b32 retval0;
	call.uni (retval0), 
	vprintf, 
	(
	param0, 
	param1
	);
	ld.param.b32 	%r594, [retval0];
	} // callseq 150
$L__BB0_229:
	ld.local.u8 	%rs125, [%rd4+28];
	setp.ne.s16 	%p106, %rs125, 49;
	@%p106 bra 	$L__BB0_231;
	add.s32 	%r596, %r34, 28;
	st.local.u32 	[%rd5], %r596;
	mov.u64 	%rd456, $str$3;
	cvta.global.u64 	%rd457, %rd456;
	add.u64 	%rd458, %SP, 48;
	{ // callseq 151, 0
	.param .b64 param0;
	st.param.b64 	[param0], %rd457;
	.param .b64 param1;
	st.param.b64 	[param1], %rd458;
	.param .b32 retval0;
	call.uni (retval0), 
	vprintf, 
	(
	param0, 
	param1
	);
	ld.param.b32 	%r597, [retval0];
	} // callseq 151
	atom.global.add.u32 	%r599, [%rd3], 1;
	mul.wide.s32 	%rd459, %r599, 4;
	add.s64 	%rd460, %rd2, %rd459;
	st.global.u32 	[%rd460], %r596;
	st.local.v2.u32 	[%rd5], {%r599, %r596};
	mov.u64 	%rd461, $str$4;
	cvta.global.u64 	%rd462, %rd461;
	{ // callseq 152, 0
	.param .b64 param0;
	st.param.b64 	[param0], %rd462;
	.param .b64 param1;
	st.param.b64 	[param1], %rd458;
	.param .b32 retval0;
	call.uni (retval0), 
	vprintf, 
	(
	param0, 
	param1
	);
	ld.param.b32 	%r600, [retval0];
	} // callseq 152
$L__BB0_231:
	ld.local.u8 	%rs126, [%rd4+29];
	setp.ne.s16 	%p107, %rs126, 49;
	@%p107 bra 	$L__BB0_233;
	add.s32 	%r602, %r34, 29;
	st.local.u32 	[%rd5], %r602;
	mov.u64 	%rd463, $str$3;
	cvta.global.u64 	%rd464, %rd463;
	add.u64 	%rd465, %SP, 48;
	{ // callseq 153, 0
	.param .b64 param0;
	st.param.b64 	[param0], %rd464;
	.param .b64 param1;
	st.param.b64 	[param1], %rd465;
	.param .b32 retval0;
	call.uni (retval0), 
	vprintf, 
	(
	param0, 
	param1
	);
	ld.param.b32 	%r603, [retval0];
	} // callseq 153
	atom.global.add.u32 	%r605, [%rd3], 1;
	mul.wide.s32 	%rd466, %r605, 4;
	add.s64 	%rd467, %rd2, %rd466;
	st.global.u32 	[%rd467], %r602;
	st.local.v2.u32 	[%rd5], {%r605, %r602};
	mov.u64 	%rd468, $str$4;
	cvta.global.u64 	%rd469, %rd468;
	{ // callseq 154, 0
	.param .b64 param0;
	st.param.b64 	[param0], %rd469;
	.param .b64 param1;
	st.param.b64 	[param1], %rd465;
	.param .b32 retval0;
	call.uni (retval0), 
	vprintf, 
	(
	param0, 
	param1
	);
	ld.param.b32 	%r606, [retval0];
	} // callseq 154
$L__BB0_233:
	ld.local.u8 	%rs127, [%rd4+30];
	setp.ne.s16 	%p108, %rs127, 49;
	@%p108 bra 	$L__BB0_235;
	add.s32 	%r608, %r34, 30;
	st.local.u32 	[%rd5], %r608;
	mov.u64 	%rd470, $str$3;
	cvta.global.u64 	%rd471, %rd470;
	add.u64 	%rd472, %SP, 48;
	{ // callseq 155, 0
	.param .b64 param0;
	st.param.b64 	[param0], %rd471;
	.param .b64 param1;
	st.param.b64 	[param1], %rd472;
	.param .b32 retval0;
	call.uni (retval0), 
	vprintf, 
	(
	param0, 
	param1
	);
	ld.param.b32 	%r609, [retval0];
	} // callseq 155
	atom.global.add.u32 	%r611, [%rd3], 1;
	mul.wide.s32 	%rd473, %r611, 4;
	add.s64 	%rd474, %rd2, %rd473;
	st.global.u32 	[%rd474], %r608;
	st.local.v2.u32 	[%rd5], {%r611, %r608};
	mov.u64 	%rd475, $str$4;
	cvta.global.u64 	%rd476, %rd475;
	{ // callseq 156, 0
	.param .b64 param0;
	st.param.b64 	[param0], %rd476;
	.param .b64 param1;
	st.param.b64 	[param1], %rd472;
	.param .b32 retval0;
	call.uni (retval0), 
	vprintf, 
	(
	param0, 
	param1
	);
	ld.param.b32 	%r612, [retval0];
	} // callseq 156
$L__BB0_235:
	ld.local.u8 	%rs128, [%rd4+31];
	setp.ne.s16 	%p109, %rs128, 49;
	@%p109 bra 	$L__BB0_237;
	add.s32 	%r614, %r34, 31;
	st.local.u32 	[%rd5], %r614;
	mov.u64 	%rd477, $str$3;
	cvta.global.u64 	%rd478, %rd477;
	add.u64 	%rd479, %SP, 48;
	{ // callseq 157, 0
	.param .b64 param0;
	st.param.b64 	[param0], %rd478;
	.param .b64 param1;
	st.param.b64 	[param1], %rd479;
	.param .b32 retval0;
	call.uni (retval0), 
	vprintf, 
	(
	param0, 
	param1
	);
	ld.param.b32 	%r615, [retval0];
	} // callseq 157
	atom.global.add.u32 	%r617, [%rd3], 1;
	mul.wide.s32 	%rd480, %r617, 4;
	add.s64 	%rd481, %rd2, %rd480;
	st.global.u32 	[%rd481], %r614;
	st.local.v2.u32 	[%rd5], {%r617, %r614};
	mov.u64 	%rd482, $str$4;
	cvta.global.u64 	%rd483, %rd482;
	{ // callseq 158, 0
	.param .b64 param0;
	st.param.b64 	[param0], %rd483;
	.param .b64 param1;
	st.param.b64 	[param1], %rd479;
	.param .b32 retval0;
	call.uni (retval0), 
	vprintf, 
	(
	param0, 
	param1
	);
	ld.param.b32 	%r618, [retval0];
	} // callseq 158
$L__BB0_237:
	add.s32 	%r624, %r624, 1;
	setp.eq.s32 	%p110, %r624, %r43;
	@%p110 bra 	$L__BB0_238;
	bra.uni 	$L__BB0_68;
$L__BB0_238:
	ret;

}


// ===== COMPILED SASS (sm_100) =====

	.target	sm_100

	.elftype	@"ET_EXEC"


//--------------------- .note.nv.tkinfo           --------------------------
	.section	.note.nv.tkinfo,"",@"SHT_NOTE"
	.sectionflags	@"SHF_NOTE_NV_TKINFO"
	.tkinfo
        /*0018*/ 	.word	0x00000002
        /*0030*/ 	.string	""
        /*0030*/ 	.string	"ptxas"
        /*0030*/ 	.string	"Cuda compilation tools, release 13.0, V13.0.88"
        /*0030*/ 	.string	"Build cuda_13.0.r13.0/compiler.36424714_0"
        /*0030*/ 	.string	"-arch sm_100 -m 64 "



//--------------------- .note.nv.cuinfo           --------------------------
	.section	.note.nv.cuinfo,"",@"SHT_NOTE"
	.sectionflags	@"SHF_NOTE_NV_CUINFO"
        /*0018*/ 	.short	0x0002
        /*001a*/ 	.short	0x0064
        /*001c*/ 	.short	0x0082
	.zero		2


//--------------------- .nv.info                  --------------------------
	.section	.nv.info,"",@"SHT_CUDA_INFO"
	.align	4


	//----- nvinfo : EIATTR_REGCOUNT
	.align		4
        /*0000*/ 	.byte	0x04, 0x2f
        /*0002*/ 	.short	(.L_6 - .L_5)
	.align		4
.L_5:
        /*0004*/ 	.word	index@(_Z19kernel_index_bitmapPPjPiS1_iiii)
        /*0008*/ 	.word	0x00000022


	//----- nvinfo : EIATTR_FRAME_SIZE
	.align		4
.L_6:
        /*000c*/ 	.byte	0x04, 0x11
        /*000e*/ 	.short	(.L_8 - .L_7)
	.align		4
.L_7:
        /*0010*/ 	.word	index@(_Z19kernel_index_bitmapPPjPiS1_iiii)
        /*0014*/ 	.word	0x00000040


	//----- nvinfo : EIATTR_MIN_STACK_SIZE
	.align		4
.L_8:
        /*0018*/ 	.byte	0x04, 0x12
        /*001a*/ 	.short	(.L_10 - .L_9)
	.align		4
.L_9:
        /*001c*/ 	.word	index@(_Z19kernel_index_bitmapPPjPiS1_iiii)
        /*0020*/ 	.word	0x00000040
.L_10:


//--------------------- .nv.compat                --------------------------
	.section	.nv.compat,"",@"SHT_CUDA_COMPAT_INFO"
	.align	4
        /*0000*/ 	.byte	0x02, 0x09, 0x00, 0x00, 0x02, 0x02, 0x01, 0x00, 0x02, 0x05, 0x05, 0x00, 0x03, 0x07, 0x01, 0x01
        /*0010*/ 	.byte	0x02, 0x03, 0x00, 0x00, 0x02, 0x06, 0x01, 0x00, 0x04, 0x0b, 0x08, 0x00, 0x09, 0x00, 0x00, 0x00
        /*0020*/ 	.byte	0x00, 0x00, 0x00, 0x00


//--------------------- .nv.info._Z19kernel_index_bitmapPPjPiS1_iiii --------------------------
	.section	.nv.info._Z19kernel_index_bitmapPPjPiS1_iiii,"",@"SHT_CUDA_INFO"
	.sectionflags	@""
	.align	4


	//----- nvinfo : EIATTR_CUDA_API_VERSION
	.align		4
        /*0000*/ 	.byte	0x04, 0x37
        /*0002*/ 	.short	(.L_12 - .L_11)
.L_11:
        /*0004*/ 	.word	0x00000082


	//----- nvinfo : EIATTR_KPARAM_INFO
	.align		4
.L_12:
        /*0008*/ 	.byte	0x04, 0x17
        /*000a*/ 	.short	(.L_14 - .L_13)
.L_13:
        /*000c*/ 	.word	0x00000000
        /*0010*/ 	.short	0x0006
        /*0012*/ 	.short	0x0024
        /*0014*/ 	.byte	0x00, 0xf0, 0x11, 0x00


	//----- nvinfo : EIATTR_KPARAM_INFO
	.align		4
.L_14:
        /*0018*/ 	.byte	0x04, 0x17
        /*001a*/ 	.short	(.L_16 - .L_15)
.L_15:
        /*001c*/ 	.word	0x00000000
        /*0020*/ 	.short	0x0005
        /*0022*/ 	.short	0x0020
        /*0024*/ 	.byte	0x00, 0xf0, 0x11, 0x00


	//----- nvinfo : EIATTR_KPARAM_INFO
	.align		4
.L_16:
        /*0028*/ 	.byte	0x04, 0x17
        /*002a*/ 	.short	(.L_18 - .L_17)
.L_17:
        /*002c*/ 	.word	0x00000000
        /*0030*/ 	.short	0x0004
        /*0032*/ 	.short	0x001c
        /*0034*/ 	.byte	0x00, 0xf0, 0x11, 0x00


	//----- nvinfo : EIATTR_KPARAM_INFO
	.align		4
.L_18:
        /*0038*/ 	.byte	0x04, 0x17
        /*003a*/ 	.short	(.L_20 - .L_19)
.L_19:
        /*003c*/ 	.word	0x00000000
        /*0040*/ 	.short	0x0003
        /*0042*/ 	.short	0x0018
        /*0044*/ 	.byte	0x00, 0xf0, 0x11, 0x00


	//----- nvinfo : EIATTR_KPARAM_INFO
	.align		4
.L_20:
        /*0048*/ 	.byte	0x04, 0x17
        /*004a*/ 	.short	(.L_22 - .L_21)
.L_21:
        /*004c*/ 	.word	0x00000000
        /*0050*/ 	.short	0x0002
        /*0052*/ 	.short	0x0010
        /*0054*/ 	.byte	0x00, 0xf5, 0x21, 0x00


	//----- nvinfo : EIATTR_KPARAM_INFO
	.align		4
.L_22:
        /*0058*/ 	.byte	0x04, 0x17
        /*005a*/ 	.short	(.L_24 - .L_23)
.L_23:
        /*005c*/ 	.word	0x00000000
        /*0060*/ 	.short	0x0001
        /*0062*/ 	.short	0x0008
        /*0064*/ 	.byte	0x00, 0xf5, 0x21, 0x00


	//----- nvinfo : EIATTR_KPARAM_INFO
	.align		4
.L_24:
        /*0068*/ 	.byte	0x04, 0x17
        /*006a*/ 	.short	(.L_26 - .L_25)
.L_25:
        /*006c*/ 	.word	0x00000000
        /*0070*/ 	.short	0x0000
        /*0072*/ 	.short	0x0000
        /*0074*/ 	.byte	0x00, 0xf5, 0x21, 0x00


	//----- nvinfo : EIATTR_SPARSE_MMA_MASK
	.align		4
.L_26:
        /*0078*/ 	.byte	0x03, 0x50
        /*007a*/ 	.short	0x0000


	//----- nvinfo : EIATTR_MAXREG_COUNT
	.align		4
        /*007c*/ 	.byte	0x03, 0x1b
        /*007e*/ 	.short	0x00ff


	//----- nvinfo : EIATTR_EXTERNS
	.align		4
        /*0080*/ 	.byte	0x04, 0x0f
        /*0082*/ 	.short	(.L_28 - .L_27)


	//   ....[0]....
	.align		4
.L_27:
        /*0084*/ 	.word	index@(vprintf)


	//----- nvinfo : EIATTR_MERCURY_ISA_VERSION
	.align		4
.L_28:
        /*0088*/ 	.byte	0x03, 0x5f
        /*008a*/ 	.short	0x0101


	//----- nvinfo : EIATTR_INT_WARP_WIDE_INSTR_OFFSETS
	.align		4
        /*008c*/ 	.byte	0x04, 0x31
        /*008e*/ 	.short	(.L_30 - .L_29)


	//   ....[0]....
.L_29:
        /*0090*/ 	.word	0x00000680


	//   ....[1]....
        /*0094*/ 	.word	0x00000770


	//   ....[2]....
        /*0098*/ 	.word	0x00000910


	//   ....[3]....
        /*009c*/ 	.word	0x00000a00


	//   ....[4]....
        /*00a0*/ 	.word	0x00000ba0


	//   ....[5]....
        /*00a4*/ 	.word	0x00000c90


	//   ....[6]....
        /*00a8*/ 	.word	0x00000e30


	//   ....[7]....
        /*00ac*/ 	.word	0x00000f20


	//   ....[8]....
        /*00b0*/ 	.word	0x000010c0


	//   ....[9]....
        /*00b4*/ 	.word	0x000011b0


	//   ....[10]....
        /*00b8*/ 	.word	0x00001350


	//   ....[11]....
        /*00bc*/ 	.word	0x00001440


	//   ....[12]....
        /*00c0*/ 	.word	0x000015e0


	//   ....[13]....
        /*00c4*/ 	.word	0x000016d0


	//   ....[14]....
        /*00c8*/ 	.word	0x00001870


	//   ....[15]....
        /*00cc*/ 	.word	0x00001960


	//   ....[16]....
        /*00d0*/ 	.word	0x00001b00


	//   ....[17]....
        /*00d4*/ 	.word	0x00001bf0


	//   ....[18]....
        /*00d8*/ 	.word	0x00001d90


	//   ....[19]....
        /*00dc*/ 	.word	0x00001e80


	//   ....[20]....
        /*00e0*/ 	.word	0x00002020


	//   ....[21]....
        /*00e4*/ 	.word	0x00002110


	//   ....[22]....
        /*00e8*/ 	.word	0x000022b0


	//   ....[23]....
        /*00ec*/ 	.word	0x000023a0


	//   ....[24]....
        /*00f0*/ 	.word	0x00002540


	//   ....[25]....
        /*00f4*/ 	.word	0x00002630


	//   ....[26]....
        /*00f8*/ 	.word	0x000027d0


	//   ....[27]....
        /*00fc*/ 	.word	0x000028c0


	//   ....[28]....
        /*0100*/ 	.word	0x00002a60


	//   ....[29]....
        /*0104*/ 	.word	0x00002b50


	//   ....[30]....
        /*0108*/ 	.word	0x00002cf0


	//   ....[31]....
        /*010c*/ 	.word	0x00002de0


	//   ....[32]....
        /*0110*/ 	.word	0x00002f80


	//   ....[33]....
        /*0114*/ 	.word	0x00003070


	//   ....[34]....
        /*0118*/ 	.word	0x00003210


	//   ....[35]....
        /*011c*/ 	.word	0x00003300


	//   ....[36]....
        /*0120*/ 	.word	0x000034a0


	//   ....[37]....
        /*0124*/ 	.word	0x00003590


	//   ....[38]....
        /*0128*/ 	.word	0x00003730


	//   ....[39]....
        /*012c*/ 	.word	0x00003820


	//   ....[40]....
        /*0130*/ 	.word	0x000039c0


	//   ....[41]....
        /*0134*/ 	.word	0x00003ab0


	//   ....[42]....
        /*0138*/ 	.word	0x00003c50


	//   ....[43]....
        /*013c*/ 	.word	0x00003d40


	//   ....[44]....
        /*0140*/ 	.word	0x00003ee0


	//   ....[45]....
        /*0144*/ 	.word	0x00003fd0


	//   ....[46]....
        /*0148*/ 	.word	0x00004170


	//   ....[47]....
        /*014c*/ 	.word	0x00004260


	//   ....[48]....
        /*0150*/ 	.word	0x00004400


	//   ....[49]....
        /*0154*/ 	.word	0x000044f0


	//   ....[50]....
        /*0158*/ 	.word	0x00004690


	//   ....[51]....
        /*015c*/ 	.word	0x00004780


	//   ....[52]....
        /*0160*/ 	.word	0x00004920


	//   ....[53]....
        /*0164*/ 	.word	0x00004a10


	//   ....[54]....
        /*0168*/ 	.word	0x00004bb0


	//   ....[55]....
        /*016c*/ 	.word	0x00004ca0


	//   ....[56]....
        /*0170*/ 	.word	0x00004e40


	//   ....[57]....
        /*0174*/ 	.word	0x00004f30


	//   ....[58]....
        /*0178*/ 	.word	0x000050d0


	//   ....[59]....
        /*017c*/ 	.word	0x000051c0


	//   ....[60]....
        /*0180*/ 	.word	0x00005350


	//   ....[61]....
        /*0184*/ 	.word	0x00005440


	//   ....[62]....
        /*0188*/ 	.word	0x00008050


	//   ....[63]....
        /*018c*/ 	.word	0x00008140


	//   ....[64]....
        /*0190*/ 	.word	0x00008300


	//   ....[65]....
        /*0194*/ 	.word	0x000083f0


	//   ....[66]....
        /*0198*/ 	.word	0x000085c0


	//   ....[67]....
        /*019c*/ 	.word	0x000086b0


	//   ....[68]....
        /*01a0*/ 	.word	0x00008880


	//   ....[69]....
        /*01a4*/ 	.word	0x00008970


	//   ....[70]....
        /*01a8*/ 	.word	0x00008b40


	//   ....[71]....
        /*01ac*/ 	.word	0x00008c30


	//   ....[72]....
        /*01b0*/ 	.word	0x00008e00


	//   ....[73]....
        /*01b4*/ 	.word	0x00008ef0


	//   ....[74]....
        /*01b8*/ 	.word	0x000090c0


	//   ....[75]....
        /*01bc*/ 	.word	0x000091b0


	//   ....[76]....
        /*01c0*/ 	.word	0x00009380


	//   ....[77]....
        /*01c4*/ 	.word	0x00009470


	//   ....[78]....
        /*01c8*/ 	.word	0x00009640


	//   ....[79]....
        /*01cc*/ 	.word	0x00009730


	//   ....[80]....
        /*01d0*/ 	.word	0x00009900


	//   ....[81]....
        /*01d4*/ 	.word	0x000099f0


	//   ....[82]....
        /*01d8*/ 	.word	0x00009bc0


	//   ....[83]....
        /*01dc*/ 	.word	0x00009cb0


	//   ....[84]....
        /*01e0*/ 	.word	0x00009e80


	//   ....[85]....
        /*01e4*/ 	.word	0x00009f70


	//   ....[86]....
        /*01e8*/ 	.word	0x0000a140


	//   ....[87]....
        /*01ec*/ 	.word	0x0000a230


	//   ....[88]....
        /*01f0*/ 	.word	0x0000a400


	//   ....[89]....
        /*01f4*/ 	.word	0x0000a4f0


	//   ....[90]....
        /*01f8*/ 	.word	0x0000a6c0


	//   ....[91]....
        /*01fc*/ 	.word	0x0000a7b0


	//   ....[92]....
        /*0200*/ 	.word	0x0000a980


	//   ....[93]....
        /*0204*/ 	.word	0x0000aa70


	//   ....[94]....
        /*0208*/ 	.word	0x0000ac40


	//   ....[95]....
        /*020c*/ 	.word	0x0000ad30


	//   ....[96]....
        /*0210*/ 	.word	0x0000af00


	//   ....[97]....
        /*0214*/ 	.word	0x0000aff0


	//   ....[98]....
        /*0218*/ 	.word	0x0000b1c0


	//   ....[99]....
        /*021c*/ 	.word	0x0000b2b0


	//   ....[100]....
        /*0220*/ 	.word	0x0000b480


	//   ....[101]....
        /*0224*/ 	.word	0x0000b570


	//   ....[102]....
        /*0228*/ 	.word	0x0000b740


	//   ....[103]....
        /*022c*/ 	.word	0x0000b830


	//   ....[104]....
        /*0230*/ 	.word	0x0000ba00


	//   ....[105]....
        /*0234*/ 	.word	0x0000baf0


	//   ....[106]....
        /*0238*/ 	.word	0x0000bcc0


	//   ....[107]....
        /*023c*/ 	.word	0x0000bdb0


	//   ....[108]....
        /*0240*/ 	.word	0x0000bf80


	//   ....[109]....
        /*0244*/ 	.word	0x0000c070


	//   ....[110]....
        /*0248*/ 	.word	0x0000c240


	//   ....[111]....
        /*024c*/ 	.word	0x0000c330


	//   ....[112]....
        /*0250*/ 	.word	0x0000c500


	//   ....[113]....
        /*0254*/ 	.word	0x0000c5f0


	//   ....[114]....
        /*0258*/ 	.word	0x0000c7c0


	//   ....[115]....
        /*025c*/ 	.word	0x0000c8b0


	//   ....[116]....
        /*0260*/ 	.word	0x0000ca80


	//   ....[117]....
        /*0264*/ 	.word	0x0000cb70


	//   ....[118]....
        /*0268*/ 	.word	0x0000cd40


	//   ....[119]....
        /*026c*/ 	.word	0x0000ce30


	//   ....[120]....
        /*0270*/ 	.word	0x0000d000


	//   ....[121]....
        /*0274*/ 	.word	0x0000d0f0


	//   ....[122]....
        /*0278*/ 	.word	0x0000d2b0


	//   ....[123]....
        /*027c*/ 	.word	0x0000d3a0


	//----- nvinfo : EIATTR_VRC_CTA_INIT_COUNT
	.align		4
.L_30:
        /*0280*/ 	.byte	0x02, 0x4a
	.zero		1
	.zero		1


	//----- nvinfo : EIATTR_SYSCALL_OFFSETS
	.align		4
        /*0284*/ 	.byte	0x04, 0x46
        /*0286*/ 	.short	(.L_32 - .L_31)


	//   ....[0]....
.L_31:
        /*0288*/ 	.word	0x000002b0


	//   ....[1]....
        /*028c*/ 	.word	0x00000570


	//   ....[2]....
        /*0290*/ 	.word	0x00000660


	//   ....[3]....
        /*0294*/ 	.word	0x000007e0


	//   ....[4]....
        /*0298*/ 	.word	0x000008f0


	//   ....[5]....
        /*029c*/ 	.word	0x00000a70


	//   ....[6]....
        /*02a0*/ 	.word	0x00000b80


	//   ....[7]....
        /*02a4*/ 	.word	0x00000d00


	//   ....[8]....
        /*02a8*/ 	.word	0x00000e10


	//   ....[9]....
        /*02ac*/ 	.word	0x00000f90


	//   ....[10]....
        /*02b0*/ 	.word	0x000010a0


	//   ....[11]....
        /*02b4*/ 	.word	0x00001220


	//   ....[12]....
        /*02b8*/ 	.word	0x00001330


	//   ....[13]....
        /*02bc*/ 	.word	0x000014b0


	//   ....[14]....
        /*02c0*/ 	.word	0x000015c0


	//   ....[15]....
        /*02c4*/ 	.word	0x00001740


	//   ....[16]....
        /*02c8*/ 	.word	0x00001850


	//   ....[17]....
        /*02cc*/ 	.word	0x000019d0


	//   ....[18]....
        /*02d0*/ 	.word	0x00001ae0


	//   ....[19]....
        /*02d4*/ 	.word	0x00001c60


	//   ....[20]....
        /*02d8*/ 	.word	0x00001d70


	//   ....[21]....
        /*02dc*/ 	.word	0x00001ef0


	//   ....[22]....
        /*02e0*/ 	.word	0x00002000


	//   ....[23]....
        /*02e4*/ 	.word	0x00002180


	//   ....[24]....
        /*02e8*/ 	.word	0x00002290


	//   ....[25]....
        /*02ec*/ 	.word	0x00002410


	//   ....[26]....
        /*02f0*/ 	.word	0x00002520


	//   ....[27]....
        /*02f4*/ 	.word	0x000026a0


	//   ....[28]....
        /*02f8*/ 	.word	0x000027b0


	//   ....[29]....
        /*02fc*/ 	.word	0x00002930


	//   ....[30]....
        /*0300*/ 	.word	0x00002a40


	//   ....[31]....
        /*0304*/ 	.word	0x00002bc0


	//   ....[32]....
        /*0308*/ 	.word	0x00002cd0


	//   ....[33]....
        /*030c*/ 	.word	0x00002e50


	//   ....[34]....
        /*0310*/ 	.word	0x00002f60


	//   ....[35]....
        /*0314*/ 	.word	0x000030e0


	//   ....[36]....
        /*0318*/ 	.word	0x000031f0


	//   ....[37]....
        /*031c*/ 	.word	0x00003370


	//   ....[38]....
        /*0320*/ 	.word	0x00003480


	//   ....[39]....
        /*0324*/ 	.word	0x00003600


	//   ....[40]....
        /*0328*/ 	.word	0x00003710


	//   ....[41]....
        /*032c*/ 	.word	0x00003890


	//   ....[42]....
        /*0330*/ 	.word	0x000039a0


	//   ....[43]....
        /*0334*/ 	.word	0x00003b20


	//   ....[44]....
        /*0338*/ 	.word	0x00003c30


	//   ....[45]....
        /*033c*/ 	.word	0x00003db0


	//   ....[46]....
        /*0340*/ 	.word	0x00003ec0


	//   ....[47]....
        /*0344*/ 	.word	0x00004040


	//   ....[48]....
        /*0348*/ 	.word	0x00004150


	//   ....[49]....
        /*034c*/ 	.word	0x000042d0


	//   ....[50]....
        /*0350*/ 	.word	0x000043e0


	//   ....[51]....
        /*0354*/ 	.word	0x00004560


	//   ....[52]....
        /*0358*/ 	.word	0x00004670


	//   ....[53]....
        /*035c*/ 	.word	0x000047f0


	//   ....[54]....
        /*0360*/ 	.word	0x00004900


	//   ....[55]....
        /*0364*/ 	.word	0x00004a80


	//   ....[56]....
        /*0368*/ 	.word	0x00004b90


	//   ....[57]....
        /*036c*/ 	.word	0x00004d10


	//   ....[58]....
        /*0370*/ 	.word	0x00004e20


	//   ....[59]....
        /*0374*/ 	.word	0x00004fa0


	//   ....[60]....
        /*0378*/ 	.word	0x000050b0


	//   ....[61]....
        /*037c*/ 	.word	0x00005230


	//   ....[62]....
        /*0380*/ 	.word	0x00005330


	//   ....[63]....
        /*0384*/ 	.word	0x000054b0


	//   ....[64]....
        /*0388*/ 	.word	0x00005720


	//   ....[65]....
        /*038c*/ 	.word	0x00005810


	//   ....[66]....
        /*0390*/ 	.word	0x000058f0


	//   ....[67]....
        /*0394*/ 	.word	0x000059d0


	//   ....[68]....
        /*0398*/ 	.word	0x00005ab0


	//   ....[69]....
        /*039c*/ 	.word	0x00005b90


	//   ....[70]....
        /*03a0*/ 	.word	0x00005c70


	//   ....[71]....
        /*03a4*/ 	.word	0x00005d50


	//   ....[72]....
        /*03a8*/ 	.word	0x00005e30


	//   ....[73]....
        /*03ac*/ 	.word	0x00005f10


	//   ....[74]....
        /*03b0*/ 	.word	0x00005ff0


	//   ....[75]....
        /*03b4*/ 	.word	0x000060d0


	//   ....[76]....
        /*03b8*/ 	.word	0x000061b0


	//   ....[77]....
        /*03bc*/ 	.word	0x00006290


	//   ....[78]....
        /*03c0*/ 	.word	0x00006370


	//   ....[79]....
        /*03c4*/ 	.word	0x00006440


	//   ....[80]....
        /*03c8*/ 	.word	0x00006640


	//   ....[81]....
        /*03cc*/ 	.word	0x00006750


	//   ....[82]....
        /*03d0*/ 	.word	0x00006830


	//   ....[83]....
        /*03d4*/ 	.word	0x00006910


	//   ....[84]....
        /*03d8*/ 	.word	0x000069f0


	//   ....[85]....
        /*03dc*/ 	.word	0x00006ad0


	//   ....[86]....
        /*03e0*/ 	.word	0x00006bb0


	//   ....[87]....
        /*03e4*/ 	.word	0x00006c80


	//   ....[88]....
        /*03e8*/ 	.word	0x00006e20


	//   ....[89]....
        /*03ec*/ 	.word	0x00006f30


	//   ....[90]....
        /*03f0*/ 	.word	0x00007010


	//   ....[91]....
        /*03f4*/ 	.word	0x000070e0


	//   ....[92]....
        /*03f8*/ 	.word	0x00007270


	//   ....[93]....
        /*03fc*/ 	.word	0x000073c0


	//   ....[94]....
        /*0400*/ 	.word	0x000074b0


	//   ....[95]....
        /*0404*/ 	.word	0x00007590


	//   ....[96]....
        /*0408*/ 	.word	0x00007f30


	//   ....[97]....
        /*040c*/ 	.word	0x00008030


	//   ....[98]....
        /*0410*/ 	.word	0x000081b0


	//   ....[99]....
        /*0414*/ 	.word	0x000082e0


	//   ....[100]....
        /*0418*/ 	.word	0x00008470


	//   ....[101]....
        /*041c*/ 	.word	0x000085a0


	//   ....[102]....
        /*0420*/ 	.word	0x00008730


	//   ....[103]....
        /*0424*/ 	.word	0x00008860


	//   ....[104]....
        /*0428*/ 	.word	0x000089f0


	//   ....[105]....
        /*042c*/ 	.word	0x00008b20


	//   ....[106]....
        /*0430*/ 	.word	0x00008cb0


	//   ....[107]....
        /*0434*/ 	.word	0x00008de0


	//   ....[108]....
        /*0438*/ 	.word	0x00008f70


	//   ....[109]....
        /*043c*/ 	.word	0x000090a0


	//   ....[110]....
        /*0440*/ 	.word	0x00009230


	//   ....[111]....
        /*0444*/ 	.word	0x00009360


	//   ....[112]....
        /*0448*/ 	.word	0x000094f0


	//   ....[113]....
        /*044c*/ 	.word	0x00009620


	//   ....[114]....
        /*0450*/ 	.word	0x000097b0


	//   ....[115]....
        /*0454*/ 	.word	0x000098e0


	//   ....[116]....
        /*0458*/ 	.word	0x00009a70


	//   ....[117]....
        /*045c*/ 	.word	0x00009ba0


	//   ....[118]....
        /*0460*/ 	.word	0x00009d30


	//   ....[119]....
        /*0464*/ 	.word	0x00009e60


	//   ....[120]....
        /*0468*/ 	.word	0x00009ff0


	//   ....[121]....
        /*046c*/ 	.word	0x0000a120


	//   ....[122]....
        /*0470*/ 	.word	0x0000a2b0


	//   ....[123]....
        /*0474*/ 	.word	0x0000a3e0


	//   ....[124]....
        /*0478*/ 	.word	0x0000a570


	//   ....[125]....
        /*047c*/ 	.word	0x0000a6a0


	//   ....[126]....
        /*0480*/ 	.word	0x0000a830


	//   ....[127]....
        /*0484*/ 	.word	0x0000a960


	//   ....[128]....
        /*0488*/ 	.word	0x0000aaf0


	//   ....[129]....
        /*048c*/ 	.word	0x0000ac20


	//   ....[130]....
        /*0490*/ 	.word	0x0000adb0


	//   ....[131]....
        /*0494*/ 	.word	0x0000aee0


	//   ....[132]....
        /*0498*/ 	.word	0x0000b070


	//   ....[133]....
        /*049c*/ 	.word	0x0000b1a0


	//   ....[134]....
        /*04a0*/ 	.word	0x0000b330


	//   ....[135]....
        /*04a4*/ 	.word	0x0000b460


	//   ....[136]....
        /*04a8*/ 	.word	0x0000b5f0


	//   ....[137]....
        /*04ac*/ 	.word	0x0000b720


	//   ....[138]....
        /*04b0*/ 	.word	0x0000b8b0


	//   ....[139]....
        /*04b4*/ 	.word	0x0000b9e0


	//   ....[140]....
        /*04b8*/ 	.word	0x0000bb70


	//   ....[141]....
        /*04bc*/ 	.word	0x0000bca0


	//   ....[142]....
        /*04c0*/ 	.word	0x0000be30


	//   ....[143]....
        /*04c4*/ 	.word	0x0000bf60


	//   ....[144]....
        /*04c8*/ 	.word	0x0000c0f0


	//   ....[145]....
        /*04cc*/ 	.word	0x0000c220


	//   ....[146]....
        /*04d0*/ 	.word	0x0000c3b0


	//   ....[147]....
        /*04d4*/ 	.word	0x0000c4e0


	//   ....[148]....
        /*04d8*/ 	.word	0x0000c670


	//   ....[149]....
        /*04dc*/ 	.word	0x0000c7a0


	//   ....[150]....
        /*04e0*/ 	.word	0x0000c930


	//   ....[151]....
        /*04e4*/ 	.word	0x0000ca60


	//   ....[152]....
        /*04e8*/ 	.word	0x0000cbf0


	//   ....[153]....
        /*04ec*/ 	.word	0x0000cd20


	//   ....[154]....
        /*04f0*/ 	.word	0x0000ceb0


	//   ....[155]....
        /*04f4*/ 	.word	0x0000cfe0


	//   ....[156]....
        /*04f8*/ 	.word	0x0000d170


	//   ....[157]....
        /*04fc*/ 	.word	0x0000d290


	//   ....[158]....
        /*0500*/ 	.word	0x0000d410


	//----- nvinfo : EIATTR_EXIT_INSTR_OFFSETS
	.align		4
.L_32:
        /*0504*/ 	.byte	0x04, 0x1c
        /*0506*/ 	.short	(.L_34 - .L_33)


	//   ....[0]....
.L_33:
        /*0508*/ 	.word	0x000000a0


	//   ....[1]....
        /*050c*/ 	.word	0x000054f0


	//   ....[2]....
        /*0510*/ 	.word	0x0000d460


	//----- nvinfo : EIATTR_CRS_STACK_SIZE
	.align		4
.L_34:
        /*0514*/ 	.byte	0x04, 0x1e
        /*0516*/ 	.short	(.L_36 - .L_35)
.L_35:
        /*0518*/ 	.word	0x00000000


	//----- nvinfo : EIATTR_CBANK_PARAM_SIZE
	.align		4
.L_36:
        /*051c*/ 	.byte	0x03, 0x19
        /*051e*/ 	.short	0x0028


	//----- nvinfo : EIATTR_PARAM_CBANK
	.align		4
        /*0520*/ 	.byte	0x04, 0x0a
        /*0522*/ 	.short	(.L_38 - .L_37)
	.align		4
.L_37:
        /*0524*/ 	.word	index@(.nv.constant0._Z19kernel_index_bitmapPPjPiS1_iiii)
        /*0528*/ 	.short	0x0380
        /*052a*/ 	.short	0x0028


	//----- nvinfo : EIATTR_SW_WAR
	.align		4
.L_38:
        /*052c*/ 	.byte	0x04, 0x36
        /*052e*/ 	.short	(.L_40 - .L_39)
.L_39:
        /*0530*/ 	.word	0x00000008
.L_40:


//--------------------- .nv.callgraph             --------------------------
	.section	.nv.callgraph,"",@"SHT_CUDA_CALLGRAPH"
	.align	4
	.sectionentsize	8
	.align		4
        /*0000*/ 	.word	0x00000000
	.align		4
        /*0004*/ 	.word	0xffffffff
	.align		4
        /*0008*/ 	.word	index@(_Z19kernel_index_bitmapPPjPiS1_iiii)
	.align		4
        /*000c*/ 	.word	index@(vprintf)
	.align		4
        /*0010*/ 	.word	0x00000000
	.align		4
        /*0014*/ 	.word	0xfffffffe
	.align		4
        /*0018*/ 	.word	0x00000000
	.align		4
        /*001c*/ 	.word	0xfffffffd
	.align		4
        /*0020*/ 	.word	0x00000000
	.align		4
        /*0024*/ 	.word	0xfffffffc


//--------------------- .nv.constant4             --------------------------
	.section	.nv.constant4,"a",@progbits
	.align	8
	.align		8
.nv.constant4:
        /*0000*/ 	.dword	vprintf
	.align		8
        /*0008*/ 	.dword	$str
	.align		8
        /*0010*/ 	.dword	$str$1
	.align		8
        /*0018*/ 	.dword	$str$2
	.align		8
        /*0020*/ 	.dword	$str$3
	.align		8
        /*0028*/ 	.dword	$str$4


//--------------------- .text._Z19kernel_index_bitmapPPjPiS1_iiii --------------------------
	.section	.text._Z19kernel_index_bitmapPPjPiS1_iiii,"ax",@progbits
	.align	128
        .global         _Z19kernel_index_bitmapPPjPiS1_iiii
        .type           _Z19kernel_index_bitmapPPjPiS1_iiii,@function
        .size           _Z19kernel_index_bitmapPPjPiS1_iiii,(.L_x_229 - _Z19kernel_index_bitmapPPjPiS1_iiii)
        .other          _Z19kernel_index_bitmapPPjPiS1_iiii,@"STO_CUDA_ENTRY STV_DEFAULT"
_Z19kernel_index_bitmapPPjPiS1_iiii:
.text._Z19kernel_index_bitmapPPjPiS1_iiii:
[----:B------:R-:W0:Y:S08]  /*0000*/  LDC R1, c[0x0][0x37c] ;  /* 0x0000df00ff017b82 */ /* 0x000e300000000800 */
[----:B------:R-:W1:Y:S01]  /*0010*/  LDC R0, c[0x0][0x3a4] ;  /* 0x0000e900ff007b82 */ /* 0x000e620000000800 */
[----:B------:R-:W2:Y:S01]  /*0020*/  LDCU UR4, c[0x0][0x2f8] ;  /* 0x00005f00ff0477ac */ /* 0x000ea20008000800 */
[----:B------:R-:W3:Y:S01]  /*0030*/  S2R R2, SR_TID.X ;  /* 0x0000000000027919 */ /* 0x000ee20000002100 */
[----:B0-----:R-:W-:Y:S01]  /*0040*/  VIADD R1, R1, 0xffffffc0 ;  /* 0xffffffc001017836 */ /* 0x001fe20000000000 */
[----:B------:R-:W0:Y:S04]  /*0050*/  LDCU UR5, c[0x0][0x2fc] ;  /* 0x00005f80ff0577ac */ /* 0x000e280008000800 */
[----:B------:R-:W4:Y:S08]  /*0060*/  LDC R3, c[0x0][0x360] ;  /* 0x0000d800ff037b82 */ /* 0x000f300000000800 */
[----:B------:R-:W0:Y:S01]  /*0070*/  S2UR UR6, SR_CTAID.X ;  /* 0x00000000000679c3 */ /* 0x000e220000002500 */
[----:B--2---:R-:W-:-:S02]  /*0080*/  IADD3 R26, P1, PT, R1, UR4, RZ ;  /* 0x00000004011a7c10 */ /* 0x004fc4000ff3e0ff */
[----:B-1----:R-:W-:-:S13]  /*0090*/  ISETP.GE.AND P0, PT, R0, 0x1, PT ;  /* 0x000000010000780c */ /* 0x002fda0003f06270 */
[----:B0--3--:R-:W-:Y:S05]  /*00a0*/  @!P0 EXIT ;  /* 0x000000000000894d */ /* 0x009fea0003800000 */
[----:B------:R-:W0:Y:S01]  /*00b0*/  LDCU UR4, c[0x0][0x39c] ;  /* 0x00007380ff0477ac */ /* 0x000e220008000800 */
[----:B------:R-:W-:Y:S01]  /*00c0*/  IADD3 R18, P0, PT, R26, 0x30, RZ ;  /* 0x000000301a127810 */ /* 0x000fe20007f1e0ff */
[----:B------:R-:W-:Y:S02]  /*00d0*/  IMAD.X R27, RZ, RZ, UR5, P1 ;  /* 0x00000005ff1b7e24 */ /* 0x000fe400088e06ff */
[----:B----4-:R-:W-:Y:S01]  /*00e0*/  IMAD R2, R3, UR6, R2 ;  /* 0x0000000603027c24 */ /* 0x010fe2000f8e0202 */
[----:B------:R-:W1:Y:S01]  /*00f0*/  LDCU.64 UR36, c[0x0][0x358] ;  /* 0x00006b00ff2477ac */ /* 0x000e620008000a00 */
[----:B------:R-:W-:Y:S01]  /*0100*/  IMAD.X R19, RZ, RZ, R27, P0 ;  /* 0x000000ffff137224 */ /* 0x000fe200000e061b */
[----:B0-----:R-:W-:-:S09]  /*0110*/  UISETP.GT.AND UP0, UPT, UR4, URZ, UPT ;  /* 0x000000ff0400728c */ /* 0x001fd2000bf04270 */
[----:B-1----:R-:W-:Y:S05]  /*0120*/  BRA.U UP0, `(.L_x_0) ;  /* 0x0000005100f47547 */ /* 0x002fea000b800000 */
[----:B------:R-:W-:Y:S01]  /*0130*/  HFMA2 R22, -RZ, RZ, 0, 0 ;  /* 0x00000000ff167431 */ /* 0x000fe200000001ff */
[----:B------:R-:W0:Y:S01]  /*0140*/  LDCU UR38, c[0x0][0x3a0] ;  /* 0x00007400ff2677ac */ /* 0x000e220008000800 */
[----:B------:R-:W1:Y:S01]  /*0150*/  LDCU UR39, c[0x0][0x3a4] ;  /* 0x00007480ff2777ac */ /* 0x000e620008000800 */
[----:B------:R-:W2:Y:S04]  /*0160*/  LDCU UR40, c[0x0][0x398] ;  /* 0x00007300ff2877ac */ /* 0x000ea80008000800 */
.L_x_96:
[----:B-1----:R-:W-:Y:S01]  /*0170*/  IMAD R24, R2, UR39, R22 ;  /* 0x0000002702187c24 */ /* 0x002fe2000f8e0216 */
[----:B------:R-:W-:Y:S05]  /*0180*/  YIELD ;  /* 0x0000000000007946 */ /* 0x000fea0003800000 */
[----:B--2---:R-:W-:Y:S01]  /*0190*/  ISETP.GE.AND P0, PT, R24, UR40, PT ;  /* 0x0000002818007c0c */ /* 0x004fe2000bf06270 */
[----:B------:R-:W-:Y:S01]  /*01a0*/  VIADD R22, R22, 0x1 ;  /* 0x0000000116167836 */ /* 0x000fe20000000000 */
[----:B------:R-:W-:Y:S04]  /*01b0*/  BSSY.RECONVERGENT B7, `(.L_x_1) ;  /* 0x0000531000077945 */ /* 0x000fe80003800200 */
[----:B------:R-:W-:-:S04]  /*01c0*/  ISETP.NE.AND P1, PT, R22, UR39, PT ;  /* 0x0000002716007c0c */ /* 0x000fc8000bf25270 */
[----:B------:R-:W-:-:S03]  /*01d0*/  P2R R23, PR, RZ, 0x2 ;  /* 0x00000002ff177803 */ /* 0x000fc60000000000 */
[----:B------:R-:W-:Y:S06]  /*01e0*/  @P0 BRA `(.L_x_2) ;  /* 0x0000005000b40947 */ /* 0x000fec0003800000 */
[----:B0-----:R-:W-:Y:S01]  /*01f0*/  IMAD R3, R24, UR38, RZ ;  /* 0x0000002618037c24 */ /* 0x001fe2000f8e02ff */
[----:B------:R-:W-:Y:S01]  /*0200*/  MOV R25, 0x0 ;  /* 0x0000000000197802 */ /* 0x000fe20000000f00 */
[----:B------:R-:W-:Y:S01]  /*0210*/  IMAD.MOV.U32 R0, RZ, RZ, -0x1 ;  /* 0xffffffffff007424 */ /* 0x000fe200078e00ff */
[----:B------:R-:W0:Y:S01]  /*0220*/  LDCU.64 UR4, c[0x4][0x10] ;  /* 0x01000200ff0477ac */ /* 0x000e220008000a00 */
[----:B------:R-:W-:Y:S01]  /*0230*/  IMAD.MOV.U32 R6, RZ, RZ, R18 ;  /* 0x000000ffff067224 */ /* 0x000fe200078e0012 */
[----:B------:R1:W-:Y:S01]  /*0240*/  STL.64 [R1+0x30], R2 ;  /* 0x0000300201007387 */ /* 0x0003e20000100a00 */
[----:B------:R1:W2:Y:S01]  /*0250*/  LDC.64 R8, c[0x4][R25] ;  /* 0x0100000019087b82 */ /* 0x0002a20000000a00 */
[----:B------:R-:W-:Y:S02]  /*0260*/  IMAD.MOV.U32 R7, RZ, RZ, R19 ;  /* 0x000000ffff077224 */ /* 0x000fe400078e0013 */
[----:B------:R1:W-:Y:S01]  /*0270*/  STL [R1+0x38], R0 ;  /* 0x0000380001007387 */ /* 0x0003e20000100800 */
[----:B0-----:R-:W-:Y:S01]  /*0280*/  IMAD.U32 R4, RZ, RZ, UR4 ;  /* 0x00000004ff047e24 */ /* 0x001fe2000f8e00ff */
[----:B-1----:R-:W-:-:S07]  /*0290*/  MOV R5, UR5 ;  /* 0x0000000500057c02 */ /* 0x002fce0008000f00 */
[----:B------:R-:W-:-:S07]  /*02a0*/  LEPC R20, `(.L_x_3) ;  /* 0x000000001014794e */ /* 0x000fce0000000000 */
[----:B--2---:R-:W-:Y:S05]  /*02b0*/  CALL.ABS.NOINC R8 ;  /* 0x0000000008007343 */ /* 0x004fea0003c00000 */
.L_x_3:
[----:B------:R-:W-:Y:S01]  /*02c0*/  IMAD.MOV.U32 R0, RZ, RZ, 0x31 ;  /* 0x00000031ff007424 */ /* 0x000fe200078e00ff */
[----:B------:R0:W-:Y:S01]  /*02d0*/  STL.64 [R1+0x38], R26 ;  /* 0x0000381a01007387 */ /* 0x0001e20000100a00 */
[----:B------:R0:W1:Y:S01]  /*02e0*/  LDC.64 R8, c[0x4][R25] ;  /* 0x0100000019087b82 */ /* 0x0000620000000a00 */
[----:B------:R-:W2:Y:S01]  /*02f0*/  LDCU.64 UR4, c[0x4][0x18] ;  /* 0x01000300ff0477ac */ /* 0x000ea20008000a00 */
[----:B------:R-:W-:Y:S01]  /*0300*/  IMAD.MOV.U32 R6, RZ, RZ, R18 ;  /* 0x000000ffff067224 */ /* 0x000fe200078e0012 */
[----:B------:R0:W-:Y:S01]  /*0310*/  STL.U8 [R1+0x1f], R0 ;  /* 0x00001f0001007387 */ /* 0x0001e20000100000 */
[----:B------:R-:W-:-:S03]  /*0320*/  IMAD.MOV.U32 R7, RZ, RZ, R19 ;  /* 0x000000ffff077224 */ /* 0x000fc600078e0013 */
[----:B------:R0:W-:Y:S04]  /*0330*/  STL.U8 [R1+0x1e], R0 ;  /* 0x00001e0001007387 */ /* 0x0001e80000100000 */
[----:B------:R0:W-:Y:S04]  /*0340*/  STL.U8 [R1+0x1d], R0 ;  /* 0x00001d0001007387 */ /* 0x0001e80000100000 */
[----:B------:R0:W-:Y:S04]  /*0350*/  STL.U8 [R1+0x1c], R0 ;  /* 0x00001c0001007387 */ /* 0x0001e80000100000 */
[----:B------:R0:W-:Y:S01]  /*0360*/  STL.U8 [R1+0x1b], R0 ;  /* 0x00001b0001007387 */ /* 0x0001e20000100000 */
[----:B--2---:R-:W-:Y:S01]  /*0370*/  MOV R4, UR4 ;  /* 0x0000000400047c02 */ /* 0x004fe20008000f00 */
[----:B------:R-:W-:-:S02]  /*0380*/  IMAD.U32 R5, RZ, RZ, UR5 ;  /* 0x00000005ff057e24 */ /* 0x000fc4000f8e00ff */
[----:B------:R0:W-:Y:S04]  /*0390*/  STL.U8 [R1+0x1a], R0 ;  /* 0x00001a0001007387 */ /* 0x0001e80000100000 */
        /* <DEDUP_REMOVED lines=25> */
[----:B------:R0:W-:Y:S04]  /*0530*/  STL.U8 [R1], R0 ;  /* 0x0000000001007387 */ /* 0x0001e80000100000 */
[----:B------:R0:W-:Y:S04]  /*0540*/  STL.U8 [R1+0x20], RZ ;  /* 0x000020ff01007387 */ /* 0x0001e80000100000 */
[----:B-1----:R0:W-:Y:S02]  /*0550*/  STL [R1+0x30], R24 ;  /* 0x0000301801007387 */ /* 0x0021e40000100800 */
[----:B------:R-:W-:-:S07]  /*0560*/  LEPC R20, `(.L_x_4) ;  /* 0x000000001014794e */ /* 0x000fce0000000000 */
[----:B0-----:R-:W-:Y:S05]  /*0570*/  CALL.ABS.NOINC R8 ;  /* 0x0000000008007343 */ /* 0x001fea0003c00000 */
.L_x_4:
[----:B------:R-:W2:Y:S01]  /*0580*/  LDL.U8 R0, [R1+0x1] ;  /* 0x0000010001007983 */ /* 0x000ea20000100000 */
[----:B------:R-:W-:Y:S01]  /*0590*/  BSSY.RECONVERGENT B6, `(.L_x_5) ;  /* 0x0000026000067945 */ /* 0x000fe20003800200 */
[----:B--2---:R-:W-:-:S13]  /*05a0*/  ISETP.NE.AND P0, PT, R0, 0x31, PT ;  /* 0x000000310000780c */ /* 0x004fda0003f05270 */
[----:B------:R-:W-:Y:S05]  /*05b0*/  @P0 BRA `(.L_x_6) ;  /* 0x00000000008c0947 */ /* 0x000fea0003800000 */
[----:B------:R-:W-:Y:S01]  /*05c0*/  IMAD R17, R24, 0x1f, RZ ;  /* 0x0000001f18117824 */ /* 0x000fe200078e02ff */
[----:B------:R0:W1:Y:S01]  /*05d0*/  LDC.64 R8, c[0x4][R25] ;  /* 0x0100000019087b82 */ /* 0x0000620000000a00 */
[----:B------:R-:W2:Y:S01]  /*05e0*/  LDCU.64 UR4, c[0x4][0x20] ;  /* 0x01000400ff0477ac */ /* 0x000ea20008000a00 */
[----:B------:R-:W-:Y:S01]  /*05f0*/  IMAD.MOV.U32 R6, RZ, RZ, R18 ;  /* 0x000000ffff067224 */ /* 0x000fe200078e0012 */
[----:B------:R-:W-:Y:S02]  /*0600*/  MOV R7, R19 ;  /* 0x0000001300077202 */ /* 0x000fe40000000f00 */
[----:B------:R-:W-:-:S05]  /*0610*/  IADD3 R17, PT, PT, R17, 0x1, RZ ;  /* 0x0000000111117810 */ /* 0x000fca0007ffe0ff */
[----:B------:R0:W-:Y:S01]  /*0620*/  STL [R1+0x30], R17 ;  /* 0x0000301101007387 */ /* 0x0001e20000100800 */
[----:B--2---:R-:W-:Y:S02]  /*0630*/  IMAD.U32 R4, RZ, RZ, UR4 ;  /* 0x00000004ff047e24 */ /* 0x004fe4000f8e00ff */
[----:B0-----:R-:W-:-:S07]  /*0640*/  IMAD.U32 R5, RZ, RZ, UR5 ;  /* 0x00000005ff057e24 */ /* 0x001fce000f8e00ff */
[----:B------:R-:W-:-:S07]  /*0650*/  LEPC R20, `(.L_x_7) ;  /* 0x000000001014794e */ /* 0x000fce0000000000 */
[----:B-1----:R-:W-:Y:S05]  /*0660*/  CALL.ABS.NOINC R8 ;  /* 0x0000000008007343 */ /* 0x002fea0003c00000 */
.L_x_7:
[----:B------:R-:W0:Y:S01]  /*0670*/  S2R R7, SR_LANEID ;  /* 0x0000000000077919 */ /* 0x000e220000000000 */
[----:B------:R-:W-:Y:S01]  /*0680*/  VOTEU.ANY UR4, UPT, PT ;  /* 0x0000000000047886 */ /* 0x000fe200038e0100 */
[----:B------:R-:W1:Y:S01]  /*0690*/  LDC.64 R4, c[0x0][0x390] ;  /* 0x0000e400ff047b82 */ /* 0x000e620000000a00 */
[----:B------:R-:W0:Y:S01]  /*06a0*/  FLO.U32 R0, UR4 ;  /* 0x0000000400007d00 */ /* 0x000e2200080e0000 */
[----:B------:R-:W2:Y:S06]  /*06b0*/  S2R R12, SR_LTMASK ;  /* 0x00000000000c7919 */ /* 0x000eac0000003900 */
[----:B------:R-:W3:Y:S01]  /*06c0*/  LDC.64 R10, c[0x0][0x388] ;  /* 0x0000e200ff0a7b82 */ /* 0x000ee20000000a00 */
[----:B------:R-:W1:Y:S01]  /*06d0*/  POPC R3, UR4 ;  /* 0x0000000400037d09 */ /* 0x000e620008000000 */
[----:B0-----:R-:W-:-:S13]  /*06e0*/  ISETP.EQ.U32.AND P0, PT, R0, R7, PT ;  /* 0x000000070000720c */ /* 0x001fda0003f02070 */
[----:B-1----:R0:W4:Y:S01]  /*06f0*/  @P0 ATOMG.E.ADD.STRONG.GPU PT, R3, desc[UR36][R4.64], R3 ;  /* 0x80000003040309a8 */ /* 0x00212200081ef124 */
[----:B--2---:R-:W-:Y:S01]  /*0700*/  LOP3.LUT R12, R12, UR4, RZ, 0xc0, !PT ;  /* 0x000000040c0c7c12 */ /* 0x004fe2000f8ec0ff */
[----:B------:R1:W2:Y:S01]  /*0710*/  LDC.64 R8, c[0x4][R25] ;  /* 0x0100000019087b82 */ /* 0x0002a20000000a00 */
[----:B------:R-:W0:Y:S01]  /*0720*/  LDCU.64 UR4, c[0x4][0x28] ;  /* 0x01000500ff0477ac */ /* 0x000e220008000a00 */
[----:B------:R-:W-:Y:S01]  /*0730*/  MOV R6, R18 ;  /* 0x0000001200067202 */ /* 0x000fe20000000f00 */
[----:B------:R-:W5:Y:S01]  /*0740*/  POPC R7, R12 ;  /* 0x0000000c00077309 */ /* 0x000f620000000000 */
[----:B0-----:R-:W-:Y:S02]  /*0750*/  IMAD.U32 R4, RZ, RZ, UR4 ;  /* 0x00000004ff047e24 */ /* 0x001fe4000f8e00ff */
[----:B------:R-:W-:Y:S01]  /*0760*/  IMAD.U32 R5, RZ, RZ, UR5 ;  /* 0x00000005ff057e24 */ /* 0x000fe2000f8e00ff */
[----:B----4-:R-:W5:Y:S02]  /*0770*/  SHFL.IDX PT, R16, R3, R0, 0x1f ;  /* 0x00001f0003107589 */ /* 0x010f6400000e0000 */
[----:B-----5:R-:W-:-:S02]  /*0780*/  IMAD.IADD R16, R16, 0x1, R7 ;  /* 0x0000000110107824 */ /* 0x020fc400078e0207 */
[----:B------:R-:W-:Y:S02]  /*0790*/  IMAD.MOV.U32 R7, RZ, RZ, R19 ;  /* 0x000000ffff077224 */ /* 0x000fe400078e0013 */
[----:B---3--:R-:W-:Y:S01]  /*07a0*/  IMAD.WIDE R10, R16, 0x4, R10 ;  /* 0x00000004100a7825 */ /* 0x008fe200078e020a */
[----:B------:R1:W-:Y:S04]  /*07b0*/  STL.64 [R1+0x30], R16 ;  /* 0x0000301001007387 */ /* 0x0003e80000100a00 */
[----:B--2---:R1:W-:Y:S02]  /*07c0*/  STG.E desc[UR36][R10.64], R17 ;  /* 0x000000110a007986 */ /* 0x0043e4000c101924 */
[----:B------:R-:W-:-:S07]  /*07d0*/  LEPC R20, `(.L_x_6) ;  /* 0x000000001014794e */ /* 0x000fce0000000000 */
[----:B-1----:R-:W-:Y:S05]  /*07e0*/  CALL.ABS.NOINC R8 ;  /* 0x0000000008007343 */ /* 0x002fea0003c00000 */
.L_x_6:
[----:B------:R-:W-:Y:S05]  /*07f0*/  BSYNC.RECONVERGENT B6 ;  /* 0x0000000000067941 */ /* 0x000fea0003800200 */
.L_x_5:
[----:B------:R-:W2:Y:S01]  /*0800*/  LDL.U8 R0, [R1+0x2] ;  /* 0x0000020001007983 */ /* 0x000ea20000100000 */
[----:B------:R-:W-:Y:S01]  /*0810*/  BSSY.RECONVERGENT B6, `(.L_x_8) ;  /* 0x0000027000067945 */ /* 0x000fe20003800200 */
[----:B--2---:R-:W-:-:S13]  /*0820*/  ISETP.NE.AND P0, PT, R0, 0x31, PT ;  /* 0x000000310000780c */ /* 0x004fda0003f05270 */
[----:B------:R-:W-:Y:S05]  /*0830*/  @P0 BRA `(.L_x_9) ;  /* 0x0000000000900947 */ /* 0x000fea0003800000 */
[----:B------:R-:W-:Y:S01]  /*0840*/  IMAD.MOV.U32 R17, RZ, RZ, 0x1f ;  /* 0x0000001fff117424 */ /* 0x000fe200078e00ff */
[----:B------:R-:W-:Y:S01]  /*0850*/  MOV R25, 0x0 ;  /* 0x0000000000197802 */ /* 0x000fe20000000f00 */
[----:B------:R-:W0:Y:S01]  /*0860*/  LDCU.64 UR4, c[0x4][0x20] ;  /* 0x01000400ff0477ac */ /* 0x000e220008000a00 */
[----:B------:R-:W-:Y:S02]  /*0870*/  IMAD.MOV.U32 R6, RZ, RZ, R18 ;  /* 0x000000ffff067224 */ /* 0x000fe400078e0012 */
[----:B------:R-:W-:Y:S01]  /*0880*/  IMAD R17, R24, R17, 0x2 ;  /* 0x0000000218117424 */ /* 0x000fe200078e0211 */
[----:B------:R1:W2:Y:S01]  /*0890*/  LDC.64 R8, c[0x4][R25] ;  /* 0x0100000019087b82 */ /* 0x0002a20000000a00 */
[----:B------:R-:W-:-:S03]  /*08a0*/  IMAD.MOV.U32 R7, RZ, RZ, R19 ;  /* 0x000000ffff077224 */ /* 0x000fc600078e0013 */
[----:B------:R1:W-:Y:S01]  /*08b0*/  STL [R1+0x30], R17 ;  /* 0x0000301101007387 */ /* 0x0003e20000100800 */
[----:B0-----:R-:W-:Y:S01]  /*08c0*/  IMAD.U32 R4, RZ, RZ, UR4 ;  /* 0x00000004ff047e24 */ /* 0x001fe2000f8e00ff */
[----:B-1----:R-:W-:-:S07]  /*08d0*/  MOV R5, UR5 ;  /* 0x0000000500057c02 */ /* 0x002fce0008000f00 */
[----:B------:R-:W-:-:S07]  /*08e0*/  LEPC R20, `(.L_x_10) ;  /* 0x000000001014794e */ /* 0x000fce0000000000 */
[----:B--2---:R-:W-:Y:S05]  /*08f0*/  CALL.ABS.NOINC R8 ;  /* 0x0000000008007343 */ /* 0x004fea0003c00000 */
.L_x_10:
        /* <DEDUP_REMOVED lines=12> */
[----:B------:R-:W-:Y:S01]  /*09c0*/  IMAD.MOV.U32 R6, RZ, RZ, R18 ;  /* 0x000000ffff067224 */ /* 0x000fe200078e0012 */
[----:B------:R-:W5:Y:S01]  /*09d0*/  POPC R7, R12 ;  /* 0x0000000c00077309 */ /* 0x000f620000000000 */
[----:B0-----:R-:W-:Y:S01]  /*09e0*/  MOV R4, UR4 ;  /* 0x0000000400047c02 */ /* 0x001fe20008000f00 */
        /* <DEDUP_REMOVED lines=9> */
.L_x_9:
[----:B------:R-:W-:Y:S05]  /*0a80*/  BSYNC.RECONVERGENT B6 ;  /* 0x0000000000067941 */ /* 0x000fea0003800200 */
.L_x_8:
[----:B------:R-:W2:Y:S01]  /*0a90*/  LDL.U8 R0, [R1+0x3] ;  /* 0x0000030001007983 */ /* 0x000ea20000100000 */
[----:B------:R-:W-:Y:S01]  /*0aa0*/  BSSY.RECONVERGENT B6, `(.L_x_11) ;  /* 0x0000027000067945 */ /* 0x000fe20003800200 */
[----:B--2---:R-:W-:-:S13]  /*0ab0*/  ISETP.NE.AND P0, PT, R0, 0x31, PT ;  /* 0x000000310000780c */ /* 0x004fda0003f05270 */
[----:B------:R-:W-:Y:S05]  /*0ac0*/  @P0 BRA `(.L_x_12) ;  /* 0x0000000000900947 */ /* 0x000fea0003800000 */
[----:B------:R-:W-:Y:S01]  /*0ad0*/  HFMA2 R17, -RZ, RZ, 0, 1.847743988037109375e-06 ;  /* 0x0000001fff117431 */ /* 0x000fe200000001ff */
[----:B------:R-:W-:Y:S01]  /*0ae0*/  MOV R25, 0x0 ;  /* 0x0000000000197802 */ /* 0x000fe20000000f00 */
[----:B------:R-:W0:Y:S01]  /*0af0*/  LDCU.64 UR4, c[0x4][0x20] ;  /* 0x01000400ff0477ac */ /* 0x000e220008000a00 */
[----:B------:R-:W-:Y:S01]  /*0b00*/  IMAD.MOV.U32 R6, RZ, RZ, R18 ;  /* 0x000000ffff067224 */ /* 0x000fe200078e0012 */
[----:B------:R-:W-:Y:S01]  /*0b10*/  MOV R7, R19 ;  /* 0x0000001300077202 */ /* 0x000fe20000000f00 */
[----:B------:R1:W2:Y:S01]  /*0b20*/  LDC.64 R8, c[0x4][R25] ;  /* 0x0100000019087b82 */ /* 0x0002a20000000a00 */
[----:B------:R-:W-:-:S05]  /*0b30*/  IMAD R17, R24, R17, 0x3 ;  /* 0x0000000318117424 */ /* 0x000fca00078e0211 */
[----:B------:R1:W-:Y:S01]  /*0b40*/  STL [R1+0x30], R17 ;  /* 0x0000301101007387 */ /* 0x0003e20000100800 */
[----:B0-----:R-:W-:Y:S02]  /*0b50*/  IMAD.U32 R4, RZ, RZ, UR4 ;  /* 0x00000004ff047e24 */ /* 0x001fe4000f8e00ff */
[----:B-1----:R-:W-:-:S07]  /*0b60*/  IMAD.U32 R5, RZ, RZ, UR5 ;  /* 0x00000005ff057e24 */ /* 0x002fce000f8e00ff */
[----:B------:R-:W-:-:S07]  /*0b70*/  LEPC R20, `(.L_x_13) ;  /* 0x000000001014794e */ /* 0x000fce0000000000 */
[----:B--2---:R-:W-:Y:S05]  /*0b80*/  CALL.ABS.NOINC R8 ;  /* 0x0000000008007343 */ /* 0x004fea0003c00000 */
.L_x_13:
        /* <DEDUP_REMOVED lines=24> */
.L_x_12:
[----:B------:R-:W-:Y:S05]  /*0d10*/  BSYNC.RECONVERGENT B6 ;  /* 0x0000000000067941 */ /* 0x000fea0003800200 */
.L_x_11:
        /* <DEDUP_REMOVED lines=16> */
.L_x_16:
        /* <DEDUP_REMOVED lines=24> */
.L_x_15:
[----:B------:R-:W-:Y:S05]  /*0fa0*/  BSYNC.RECONVERGENT B6 ;  /* 0x0000000000067941 */ /* 0x000fea0003800200 */
.L_x_14:
        /* <DEDUP_REMOVED lines=16> */
.L_x_19:
        /* <DEDUP_REMOVED lines=24> */
.L_x_18:
[----:B------:R-:W-:Y:S05]  /*1230*/  BSYNC.RECONVERGENT B6 ;  /* 0x0000000000067941 */ /* 0x000fea0003800200 */
.L_x_17:
        /* <DEDUP_REMOVED lines=16> */
.L_x_22:
        /* <DEDUP_REMOVED lines=24> */
.L_x_21:
[----:B------:R-:W-:Y:S05]  /*14c0*/  BSYNC.RECONVERGENT B6 ;  /* 0x0000000000067941 */ /* 0x000fea0003800200 */
.L_x_20:
        /* <DEDUP_REMOVED lines=16> */
.L_x_25:
        /* <DEDUP_REMOVED lines=24> */
.L_x_24:
[----:B------:R-:W-:Y:S05]  /*1750*/  BSYNC.RECONVERGENT B6 ;  /* 0x0000000000067941 */ /* 0x000fea0003800200 */
.L_x_23:
        /* <DEDUP_REMOVED lines=16> */
.L_x_28:
        /* <DEDUP_REMOVED lines=24> */
.L_x_27:
[----:B------:R-:W-:Y:S05]  /*19e0*/  BSYNC.RECONVERGENT B6 ;  /* 0x0000000000067941 */ /* 0x000fea0003800200 */
.L_x_26:
        /* <DEDUP_REMOVED lines=16> */
.L_x_31:
        /* <DEDUP_REMOVED lines=24> */
.L_x_30:
[----:B------:R-:W-:Y:S05]  /*1c70*/  BSYNC.RECONVERGENT B6 ;  /* 0x0000000000067941 */ /* 0x000fea0003800200 */
.L_x_29:
        /* <DEDUP_REMOVED lines=16> */
.L_x_34:
        /* <DEDUP_REMOVED lines=24> */
.L_x_33:
[----:B------:R-:W-:Y:S05]  /*1f00*/  BSYNC.RECONVERGENT B6 ;  /* 0x0000000000067941 */ /* 0x000fea0003800200 */
.L_x_32:
        /* <DEDUP_REMOVED lines=16> */
.L_x_37:
        /* <DEDUP_REMOVED lines=24> */
.L_x_36:
[----:B------:R-:W-:Y:S05]  /*2190*/  BSYNC.RECONVERGENT B6 ;  /* 0x0000000000067941 */ /* 0x000fea0003800200 */
.L_x_35:
        /* <DEDUP_REMOVED lines=16> */
.L_x_40:
        /* <DEDUP_REMOVED lines=24> */
.L_x_39:
[----:B------:R-:W-:Y:S05]  /*2420*/  BSYNC.RECONVERGENT B6 ;  /* 0x0000000000067941 */ /* 0x000fea0003800200 */
.L_x_38:
        /* <DEDUP_REMOVED lines=16> */
.L_x_43:
        /* <DEDUP_REMOVED lines=24> */
.L_x_42:
[----:B------:R-:W-:Y:S05]  /*26b0*/  BSYNC.RECONVERGENT B6 ;  /* 0x0000000000067941 */ /* 0x000fea0003800200 */
.L_x_41:
        /* <DEDUP_REMOVED lines=16> */
.L_x_46:
        /* <DEDUP_REMOVED lines=24> */
.L_x_45:
[----:B------:R-:W-:Y:S05]  /*2940*/  BSYNC.RECONVERGENT B6 ;  /* 0x0000000000067941 */ /* 0x000fea0003800200 */
.L_x_44:
        /* <DEDUP_REMOVED lines=16> */
.L_x_49:
        /* <DEDUP_REMOVED lines=24> */
.L_x_48:
[----:B------:R-:W-:Y:S05]  /*2bd0*/  BSYNC.RECONVERGENT B6 ;  /* 0x0000000000067941 */ /* 0x000fea0003800200 */
.L_x_47:
        /* <DEDUP_REMOVED lines=16> */
.L_x_52:
        /* <DEDUP_REMOVED lines=24> */
.L_x_51:
[----:B------:R-:W-:Y:S05]  /*2e60*/  BSYNC.RECONVERGENT B6 ;  /* 0x0000000000067941 */ /* 0x000fea0003800200 */
.L_x_50:
        /* <DEDUP_REMOVED lines=16> */
.L_x_55:
        /* <DEDUP_REMOVED lines=24> */
.L_x_54:
[----:B------:R-:W-:Y:S05]  /*30f0*/  BSYNC.RECONVERGENT B6 ;  /* 0x0000000000067941 */ /* 0x000fea0003800200 */
.L_x_53:
        /* <DEDUP_REMOVED lines=16> */
.L_x_58:
        /* <DEDUP_REMOVED lines=24> */
.L_x_57:
[----:B------:R-:W-:Y:S05]  /*3380*/  BSYNC.RECONVERGENT B6 ;  /* 0x0000000000067941 */ /* 0x000fea0003800200 */
.L_x_56:
        /* <DEDUP_REMOVED lines=16> */
.L_x_61:
        /* <DEDUP_REMOVED lines=24> */
.L_x_60:
[----:B------:R-:W-:Y:S05]  /*3610*/  BSYNC.RECONVERGENT B6 ;  /* 0x0000000000067941 */ /* 0x000fea0003800200 */
.L_x_59:
        /* <DEDUP_REMOVED lines=16> */
.L_x_64:
        /* <DEDUP_REMOVED lines=24> */
.L_x_63:
[----:B------:R-:W-:Y:S05]  /*38a0*/  BSYNC.RECONVERGENT B6 ;  /* 0x0000000000067941 */ /* 0x000fea0003800200 */
.L_x_62:
        /* <DEDUP_REMOVED lines=16> */
.L_x_67:
        /* <DEDUP_REMOVED lines=24> */
.L_x_66:
[----:B------:R-:W-:Y:S05]  /*3b30*/  BSYNC.RECONVERGENT B6 ;  /* 0x0000000000067941 */ /* 0x000fea0003800200 */
.L_x_65:
        /* <DEDUP_REMOVED lines=16> */
.L_x_70:
        /* <DEDUP_REMOVED lines=24> */
.L_x_69:
[----:B------:R-:W-:Y:S05]  /*3dc0*/  BSYNC.RECONVERGENT B6 ;  /* 0x0000000000067941 */ /* 0x000fea0003800200 */
.L_x_68:
        /* <DEDUP_REMOVED lines=16> */
.L_x_73:
        /* <DEDUP_REMOVED lines=24> */
.L_x_72:
[----:B------:R-:W-:Y:S05]  /*4050*/  BSYNC.RECONVERGENT B6 ;  /* 0x0000000000067941 */ /* 0x000fea0003800200 */
.L_x_71:
        /* <DEDUP_REMOVED lines=16> */
.L_x_76:
        /* <DEDUP_REMOVED lines=24> */
.L_x_75:
[----:B------:R-:W-:Y:S05]  /*42e0*/  BSYNC.RECONVERGENT B6 ;  /* 0x0000000000067941 */ /* 0x000fea0003800200 */
.L_x_74:
        /* <DEDUP_REMOVED lines=16> */
.L_x_79:
        /* <DEDUP_REMOVED lines=24> */
.L_x_78:
[----:B------:R-:W-:Y:S05]  /*4570*/  BSYNC.RECONVERGENT B6 ;  /* 0x0000000000067941 */ /* 0x000fea0003800200 */
.L_x_77:
        /* <DEDUP_REMOVED lines=16> */
.L_x_82:
        /* <DEDUP_REMOVED lines=24> */
.L_x_81:
[----:B------:R-:W-:Y:S05]  /*4800*/  BSYNC.RECONVERGENT B6 ;  /* 0x0000000000067941 */ /* 0x000fea0003800200 */
.L_x_80:
        /* <DEDUP_REMOVED lines=16> */
.L_x_85:
        /* <DEDUP_REMOVED lines=24> */
.L_x_84:
[----:B------:R-:W-:Y:S05]  /*4a90*/  BSYNC.RECONVERGENT B6 ;  /* 0x0000000000067941 */ /* 0x000fea0003800200 */
.L_x_83:
        /* <DEDUP_REMOVED lines=16> */
.L_x_88:
        /* <DEDUP_REMOVED lines=24> */
.L_x_87:
[----:B------:R-:W-:Y:S05]  /*4d20*/  BSYNC.RECONVERGENT B6 ;  /* 0x0000000000067941 */ /* 0x000fea0003800200 */
.L_x_86:
        /* <DEDUP_REMOVED lines=16> */
.L_x_91:
        /* <DEDUP_REMOVED lines=24> */
.L_x_90:
[----:B------:R-:W-:Y:S05]  /*4fb0*/  BSYNC.RECONVERGENT B6 ;  /* 0x0000000000067941 */ /* 0x000fea0003800200 */
.L_x_89:
        /* <DEDUP_REMOVED lines=16> */
.L_x_94:
        /* <DEDUP_REMOVED lines=24> */
.L_x_93:
[----:B------:R-:W-:Y:S05]  /*5240*/  BSYNC.RECONVERGENT B6 ;  /* 0x0000000000067941 */ /* 0x000fea0003800200 */
.L_x_92:
[----:B------:R-:W2:Y:S02]  /*5250*/  LDL.U8 R0, [R1+0x1f] ;  /* 0x00001f0001007983 */ /* 0x000ea40000100000 */
        /* <DEDUP_REMOVED lines=14> */
.L_x_95:
        /* <DEDUP_REMOVED lines=24> */
.L_x_2:
[----:B0-----:R-:W-:Y:S05]  /*54c0*/  BSYNC.RECONVERGENT B7 ;  /* 0x0000000000077941 */ /* 0x001fea0003800200 */
.L_x_1:
[----:B------:R-:W-:-:S13]  /*54d0*/  ISETP.NE.AND P6, PT, R23, RZ, PT ;  /* 0x000000ff1700720c */ /* 0x000fda0003fc5270 */
[----:B------:R-:W-:Y:S05]  /*54e0*/  @P6 BRA `(.L_x_96) ;  /* 0xffffffac00206947 */ /* 0x000fea000383ffff */
[----:B------:R-:W-:Y:S05]  /*54f0*/  EXIT ;  /* 0x000000000000794d */ /* 0x000fea0003800000 */
.L_x_0:
[----:B------:R-:W-:Y:S01]  /*5500*/  IMAD.MOV.U32 R24, RZ, RZ, RZ ;  /* 0x000000ffff187224 */ /* 0x000fe200078e00ff */
[----:B------:R-:W0:Y:S06]  /*5510*/  LDCU UR38, c[0x0][0x3a0] ;  /* 0x00007400ff2677ac */ /* 0x000e2c0008000800 */
.L_x_227:
[----:B------:R-:W-:Y:S05]  /*5520*/  YIELD ;  /* 0x0000000000007946 */ /* 0x000fea0003800000 */
[----:B------:R-:W1:Y:S01]  /*5530*/  LDCU UR4, c[0x0][0x3a4] ;  /* 0x00007480ff0477ac */ /* 0x000e620008000800 */
[----:B------:R-:W-:Y:S01]  /*5540*/  BSSY.RECONVERGENT B7, `(.L_x_97) ;  /* 0x00007ee000077945 */ /* 0x000fe20003800200 */
[----:B------:R-:W2:Y:S01]  /*5550*/  LDCU UR5, c[0x0][0x398] ;  /* 0x00007300ff0577ac */ /* 0x000ea20008000800 */
[----:B-1----:R-:W-:-:S05]  /*5560*/  IMAD R16, R2, UR4, R24 ;  /* 0x0000000402107c24 */ /* 0x002fca000f8e0218 */
[----:B--2---:R-:W-:-:S13]  /*5570*/  ISETP.GE.AND P0, PT, R16, UR5, PT ;  /* 0x0000000510007c0c */ /* 0x004fda000bf06270 */
[----:B------:R-:W-:Y:S05]  /*5580*/  @P0 BRA `(.L_x_98) ;  /* 0x0000007c00a40947 */ /* 0x000fea0003800000 */
[----:B------:R-:W1:Y:S01]  /*5590*/  LDCU UR4, c[0x0][0x39c] ;  /* 0x00007380ff0477ac */ /* 0x000e620008000800 */
[----:B------:R-:W-:Y:S01]  /*55a0*/  IMAD.MOV.U32 R25, RZ, RZ, RZ ;  /* 0x000000ffff197224 */ /* 0x000fe200078e00ff */
[----:B------:R-:W-:Y:S01]  /*55b0*/  MOV R22, 0xffffffff ;  /* 0xffffffff00167802 */ /* 0x000fe20000000f00 */
[----:B-1----:R-:W-:-:S09]  /*55c0*/  UISETP.GE.U32.AND UP0, UPT, UR4, 0x10, UPT ;  /* 0x000000100400788c */ /* 0x002fd2000bf06070 */
[----:B------:R-:W-:Y:S05]  /*55d0*/  BRA.U !UP0, `(.L_x_99) ;  /* 0x0000000d08b47547 */ /* 0x000fea000b800000 */
[----:B------:R-:W-:Y:S01]  /*55e0*/  BSSY.RECONVERGENT B6, `(.L_x_99) ;  /* 0x00000ec000067945 */ /* 0x000fe20003800200 */
[----:B------:R-:W-:Y:S02]  /*55f0*/  IMAD.MOV.U32 R23, RZ, RZ, RZ ;  /* 0x000000ffff177224 */ /* 0x000fe400078e00ff */
[----:B------:R-:W-:-:S07]  /*5600*/  IMAD.MOV.U32 R22, RZ, RZ, -0x1 ;  /* 0xffffffffff167424 */ /* 0x000fce00078e00ff */
.L_x_116:
[----:B------:R-:W1:Y:S01]  /*5610*/  LDC.64 R28, c[0x0][0x380] ;  /* 0x0000e000ff1c7b82 */ /* 0x000e620000000a00 */
[----:B0-----:R-:W-:Y:S01]  /*5620*/  IMAD R17, R16, UR38, R23 ;  /* 0x0000002610117c24 */ /* 0x001fe2000f8e0217 */
[----:B------:R-:W-:Y:S01]  /*5630*/  MOV R8, 0x0 ;  /* 0x0000000000087802 */ /* 0x000fe20000000f00 */
[----:B------:R-:W0:Y:S02]  /*5640*/  LDCU.64 UR4, c[0x4][0x8] ;  /* 0x01000100ff0477ac */ /* 0x000e240008000a00 */
[----:B-1----:R-:W-:-:S05]  /*5650*/  IMAD.WIDE R28, R17, 0x4, R28 ;  /* 0x00000004111c7825 */ /* 0x002fca00078e021c */
[----:B------:R-:W2:Y:S01]  /*5660*/  LDG.E R0, desc[UR36][R28.64] ;  /* 0x000000241c007981 */ /* 0x000ea2000c1e1900 */
[----:B------:R-:W1:Y:S01]  /*5670*/  LDC.64 R8, c[0x4][R8] ;  /* 0x0100000008087b82 */ /* 0x000e620000000a00 */
[----:B------:R-:W-:Y:S01]  /*5680*/  IADD3 R18, P0, PT, R26, 0x30, RZ ;  /* 0x000000301a127810 */ /* 0x000fe20007f1e0ff */
[----:B0-----:R-:W-:Y:S01]  /*5690*/  IMAD.U32 R5, RZ, RZ, UR5 ;  /* 0x00000005ff057e24 */ /* 0x001fe2000f8e00ff */
[----:B------:R0:W-:Y:S01]  /*56a0*/  STL.64 [R1+0x30], R16 ;  /* 0x0000301001007387 */ /* 0x0001e20000100a00 */
[----:B------:R-:W-:Y:S02]  /*56b0*/  MOV R4, UR4 ;  /* 0x0000000400047c02 */ /* 0x000fe40008000f00 */
[----:B------:R-:W-:Y:S02]  /*56c0*/  IMAD.X R19, RZ, RZ, R27, P0 ;  /* 0x000000ffff137224 */ /* 0x000fe400000e061b */
[----:B------:R-:W-:Y:S02]  /*56d0*/  IMAD.MOV.U32 R6, RZ, RZ, R18 ;  /* 0x000000ffff067224 */ /* 0x000fe400078e0012 */
[----:B------:R-:W-:Y:S01]  /*56e0*/  IMAD.MOV.U32 R7, RZ, RZ, R19 ;  /* 0x000000ffff077224 */ /* 0x000fe200078e0013 */
[----:B--2---:R0:W-:Y:S01]  /*56f0*/  STL [R1+0x38], R0 ;  /* 0x0000380001007387 */ /* 0x0041e20000100800 */
[----:B-1----:R-:W-:-:S07]  /*5700*/  LOP3.LUT R25, R0, R22, RZ, 0xc0, !PT ;  /* 0x0000001600197212 */ /* 0x002fce00078ec0ff */
[----:B------:R-:W-:-:S07]  /*5710*/  LEPC R20, `(.L_x_100) ;  /* 0x000000001014794e */ /* 0x000fce0000000000 */
[----:B0-----:R-:W-:Y:S05]  /*5720*/  CALL.ABS.NOINC R8 ;  /* 0x0000000008007343 */ /* 0x001fea0003c00000 */
.L_x_100:
[----:B------:R-:W2:Y:S01]  /*5730*/  LDG.E R0, desc[UR36][R28.64+0x4] ;  /* 0x000004241c007981 */ /* 0x000ea2000c1e1900 */
[----:B------:R-:W-:Y:S01]  /*5740*/  IADD3 R11, PT, PT, R17, 0x1, RZ ;  /* 0x00000001110b7810 */ /* 0x000fe20007ffe0ff */
[----:B------:R-:W-:Y:S01]  /*5750*/  IMAD.MOV.U32 R10, RZ, RZ, R16 ;  /* 0x000000ffff0a7224 */ /* 0x000fe200078e0010 */
[----:B------:R-:W-:Y:S01]  /*5760*/  MOV R22, 0x0 ;  /* 0x0000000000167802 */ /* 0x000fe20000000f00 */
[----:B------:R-:W0:Y:S01]  /*5770*/  LDCU.64 UR4, c[0x4][0x8] ;  /* 0x01000100ff0477ac */ /* 0x000e220008000a00 */
[----:B------:R-:W-:Y:S01]  /*5780*/  MOV R6, R18 ;  /* 0x0000001200067202 */ /* 0x000fe20000000f00 */
[----:B------:R-:W-:Y:S01]  /*5790*/  IMAD.MOV.U32 R7, RZ, RZ, R19 ;  /* 0x000000ffff077224 */ /* 0x000fe200078e0013 */
[----:B------:R1:W-:Y:S01]  /*57a0*/  STL.64 [R1+0x30], R10 ;  /* 0x0000300a01007387 */ /* 0x0003e20000100a00 */
[----:B------:R1:W3:Y:S01]  /*57b0*/  LDC.64 R8, c[0x4][R22] ;  /* 0x0100000016087b82 */ /* 0x0002e20000000a00 */
[----:B0-----:R-:W-:Y:S02]  /*57c0*/  IMAD.U32 R4, RZ, RZ, UR4 ;  /* 0x00000004ff047e24 */ /* 0x001fe4000f8e00ff */
[----:B------:R-:W-:Y:S01]  /*57d0*/  IMAD.U32 R5, RZ, RZ, UR5 ;  /* 0x00000005ff057e24 */ /* 0x000fe2000f8e00ff */
[----:B--2---:R1:W-:Y:S01]  /*57e0*/  STL [R1+0x38], R0 ;  /* 0x0000380001007387 */ /* 0x0043e20000100800 */
[----:B---3--:R-:W-:-:S07]  /*57f0*/  LOP3.LUT R25, R0, R25, RZ, 0xc0, !PT ;  /* 0x0000001900197212 */ /* 0x008fce00078ec0ff */
[----:B------:R-:W-:-:S07]  /*5800*/  LEPC R20, `(.L_x_101) ;  /* 0x000000001014794e */ /* 0x000fce0000000000 */
[----:B-1----:R-:W-:Y:S05]  /*5810*/  CALL.ABS.NOINC R8 ;  /* 0x0000000008007343 */ /* 0x002fea0003c00000 */
.L_x_101:
[----:B------:R-:W2:Y:S01]  /*5820*/  LDG.E R0, desc[UR36][R28.64+0x8] ;  /* 0x000008241c007981 */ /* 0x000ea2000c1e1900 */
[----:B------:R-:W-:Y:S01]  /*5830*/  VIADD R11, R17, 0x2 ;  /* 0x00000002110b7836 */ /* 0x000fe20000000000 */
[----:B------:R0:W1:Y:S01]  /*5840*/  LDC.64 R8, c[0x4][R22] ;  /* 0x0100000016087b82 */ /* 0x0000620000000a00 */
[----:B------:R-:W-:Y:S01]  /*5850*/  IMAD.MOV.U32 R10, RZ, RZ, R16 ;  /* 0x000000ffff0a7224 */ /* 0x000fe200078e0010 */
[----:B------:R-:W3:Y:S01]  /*5860*/  LDCU.64 UR4, c[0x4][0x8] ;  /* 0x01000100ff0477ac */ /* 0x000ee20008000a00 */
[----:B------:R-:W-:Y:S02]  /*5870*/  IMAD.MOV.U32 R6, RZ, RZ, R18 ;  /* 0x000000ffff067224 */ /* 0x000fe400078e0012 */
[----:B------:R-:W-:Y:S01]  /*5880*/  IMAD.MOV.U32 R7, RZ, RZ, R19 ;  /* 0x000000ffff077224 */ /* 0x000fe200078e0013 */
[----:B------:R0:W-:Y:S01]  /*5890*/  STL.64 [R1+0x30], R10 ;  /* 0x0000300a01007387 */ /* 0x0001e20000100a00 */
[----:B---3--:R-:W-:Y:S01]  /*58a0*/  MOV R4, UR4 ;  /* 0x0000000400047c02 */ /* 0x008fe20008000f00 */
[----:B------:R-:W-:-:S02]  /*58b0*/  IMAD.U32 R5, RZ, RZ, UR5 ;  /* 0x00000005ff057e24 */ /* 0x000fc4000f8e00ff */
[----:B--2---:R0:W-:Y:S01]  /*58c0*/  STL [R1+0x38], R0 ;  /* 0x0000380001007387 */ /* 0x0041e20000100800 */
[----:B-1----:R-:W-:-:S07]  /*58d0*/  LOP3.LUT R25, R0, R25, RZ, 0xc0, !PT ;  /* 0x0000001900197212 */ /* 0x002fce00078ec0ff */
[----:B------:R-:W-:-:S07]  /*58e0*/  LEPC R20, `(.L_x_102) ;  /* 0x000000001014794e */ /* 0x000fce0000000000 */
[----:B0-----:R-:W-:Y:S05]  /*58f0*/  CALL.ABS.NOINC R8 ;  /* 0x0000000008007343 */ /* 0x001fea0003c00000 */
.L_x_102:
[----:B------:R-:W2:Y:S01]  /*5900*/  LDG.E R0, desc[UR36][R28.64+0xc] ;  /* 0x00000c241c007981 */ /* 0x000ea2000c1e1900 */
[----:B------:R-:W-:Y:S01]  /*5910*/  IADD3 R11, PT, PT, R17, 0x3, RZ ;  /* 0x00000003110b7810 */ /* 0x000fe20007ffe0ff */
[----:B------:R-:W-:Y:S01]  /*5920*/  IMAD.MOV.U32 R10, RZ, RZ, R16 ;  /* 0x000000ffff0a7224 */ /* 0x000fe200078e0010 */
[----:B------:R0:W1:Y:S01]  /*5930*/  LDC.64 R8, c[0x4][R22] ;  /* 0x0100000016087b82 */ /* 0x0000620000000a00 */
[----:B------:R-:W3:Y:S01]  /*5940*/  LDCU.64 UR4, c[0x4][0x8] ;  /* 0x01000100ff0477ac */ /* 0x000ee20008000a00 */
[----:B------:R-:W-:Y:S01]  /*5950*/  MOV R6, R18 ;  /* 0x0000001200067202 */ /* 0x000fe20000000f00 */
[----:B------:R-:W-:Y:S01]  /*5960*/  IMAD.MOV.U32 R7, RZ, RZ, R19 ;  /* 0x000000ffff077224 */ /* 0x000fe200078e0013 */
[----:B------:R0:W-:Y:S01]  /*5970*/  STL.64 [R1+0x30], R10 ;  /* 0x0000300a01007387 */ /* 0x0001e20000100a00 */
[----:B---3--:R-:W-:Y:S02]  /*5980*/  IMAD.U32 R4, RZ, RZ, UR4 ;  /* 0x00000004ff047e24 */ /* 0x008fe4000f8e00ff */
[----:B------:R-:W-:Y:S01]  /*5990*/  IMAD.U32 R5, RZ, RZ, UR5 ;  /* 0x00000005ff057e24 */ /* 0x000fe2000f8e00ff */
[----:B--2---:R0:W-:Y:S01]  /*59a0*/  STL [R1+0x38], R0 ;  /* 0x0000380001007387 */ /* 0x0041e20000100800 */
[----:B-1----:R-:W-:-:S07]  /*59b0*/  LOP3.LUT R25, R0, R25, RZ, 0xc0, !PT ;  /* 0x0000001900197212 */ /* 0x002fce00078ec0ff */
[----:B------:R-:W-:-:S07]  /*59c0*/  LEPC R20, `(.L_x_103) ;  /* 0x000000001014794e */ /* 0x000fce0000000000 */
[----:B0-----:R-:W-:Y:S05]  /*59d0*/  CALL.ABS.NOINC R8 ;  /* 0x0000000008007343 */ /* 0x001fea0003c00000 */
.L_x_103:
        /* <DEDUP_REMOVED lines=14> */
.L_x_104:
        /* <DEDUP_REMOVED lines=14> */
.L_x_105:
        /* <DEDUP_REMOVED lines=14> */
.L_x_106:
        /* <DEDUP_REMOVED lines=14> */
.L_x_107:
        /* <DEDUP_REMOVED lines=14> */
.L_x_108:
        /* <DEDUP_REMOVED lines=14> */
.L_x_109:
        /* <DEDUP_REMOVED lines=14> */
.L_x_110:
        /* <DEDUP_REMOVED lines=14> */
.L_x_111:
        /* <DEDUP_REMOVED lines=14> */
.L_x_112:
        /* <DEDUP_REMOVED lines=14> */
.L_x_113:
        /* <DEDUP_REMOVED lines=14> */
.L_x_114:
[----:B------:R-:W2:Y:S01]  /*6380*/  LDG.E R28, desc[UR36][R28.64+0x3c] ;  /* 0x00003c241c1c7981 */ /* 0x000ea2000c1e1900 */
[----:B------:R-:W-:Y:S01]  /*6390*/  IADD3 R17, PT, PT, R17, 0xf, RZ ;  /* 0x0000000f11117810 */ /* 0x000fe20007ffe0ff */
[----:B------:R-:W0:Y:S01]  /*63a0*/  LDCU.64 UR4, c[0x4][0x8] ;  /* 0x01000100ff0477ac */ /* 0x000e220008000a00 */
[----:B------:R1:W3:Y:S01]  /*63b0*/  LDC.64 R8, c[0x4][R22] ;  /* 0x0100000016087b82 */ /* 0x0002e20000000a00 */
[----:B------:R-:W-:Y:S01]  /*63c0*/  IMAD.MOV.U32 R6, RZ, RZ, R18 ;  /* 0x000000ffff067224 */ /* 0x000fe200078e0012 */
[----:B------:R-:W-:Y:S01]  /*63d0*/  MOV R7, R19 ;  /* 0x0000001300077202 */ /* 0x000fe20000000f00 */
[----:B------:R4:W-:Y:S01]  /*63e0*/  STL.64 [R1+0x30], R16 ;  /* 0x0000301001007387 */ /* 0x0009e20000100a00 */
[----:B0-----:R-:W-:Y:S02]  /*63f0*/  IMAD.U32 R4, RZ, RZ, UR4 ;  /* 0x00000004ff047e24 */ /* 0x001fe4000f8e00ff */
[----:B------:R-:W-:Y:S01]  /*6400*/  IMAD.U32 R5, RZ, RZ, UR5 ;  /* 0x00000005ff057e24 */ /* 0x000fe2000f8e00ff */
[----:B--2---:R4:W-:Y:S01]  /*6410*/  STL [R1+0x38], R28 ;  /* 0x0000381c01007387 */ /* 0x0049e20000100800 */
[----:B-1-3--:R-:W-:-:S07]  /*6420*/  LOP3.LUT R22, R28, R25, RZ, 0xc0, !PT ;  /* 0x000000191c167212 */ /* 0x00afce00078ec0ff */
[----:B------:R-:W-:-:S07]  /*6430*/  LEPC R20, `(.L_x_115) ;  /* 0x000000001014794e */ /* 0x000fce0000000000 */
[----:B----4-:R-:W-:Y:S05]  /*6440*/  CALL.ABS.NOINC R8 ;  /* 0x0000000008007343 */ /* 0x010fea0003c00000 */
.L_x_115:
[----:B------:R-:W0:Y:S01]  /*6450*/  LDC R25, c[0x0][0x39c] ;  /* 0x0000e700ff197b82 */ /* 0x000e220000000800 */
[----:B------:R-:W-:Y:S01]  /*6460*/  VIADD R23, R23, 0x10 ;  /* 0x0000001017177836 */ /* 0x000fe20000000000 */
[----:B0-----:R-:W-:-:S04]  /*6470*/  LOP3.LUT R25, R25, 0x7ffffff0, RZ, 0xc0, !PT ;  /* 0x7ffffff019197812 */ /* 0x001fc800078ec0ff */
[----:B------:R-:W-:-:S13]  /*6480*/  ISETP.NE.AND P0, PT, R23, R25, PT ;  /* 0x000000191700720c */ /* 0x000fda0003f05270 */
[----:B------:R-:W-:Y:S05]  /*6490*/  @P0 BRA `(.L_x_116) ;  /* 0xfffffff0005c0947 */ /* 0x000fea000383ffff */
[----:B------:R-:W-:Y:S05]  /*64a0*/  BSYNC.RECONVERGENT B6 ;  /* 0x0000000000067941 */ /* 0x000fea0003800200 */
.L_x_99:
[----:B------:R-:W1:Y:S02]  /*64b0*/  LDC R23, c[0x0][0x39c] ;  /* 0x0000e700ff177b82 */ /* 0x000e640000000800 */
[----:B-1----:R-:W-:-:S04]  /*64c0*/  LOP3.LUT R0, R23, 0xf, RZ, 0xc0, !PT ;  /* 0x0000000f17007812 */ /* 0x002fc800078ec0ff */
[----:B------:R-:W-:-:S13]  /*64d0*/  ISETP.NE.AND P0, PT, R0, RZ, PT ;  /* 0x000000ff0000720c */ /* 0x000fda0003f05270 */
[----:B------:R-:W-:Y:S05]  /*64e0*/  @!P0 BRA `(.L_x_117) ;  /* 0x0000000c00f48947 */ /* 0x000fea0003800000 */
[----:B------:R-:W-:-:S05]  /*64f0*/  VIADD R0, R0, 0xffffffff ;  /* 0xffffffff00007836 */ /* 0x000fca0000000000 */
[----:B------:R-:W-:-:S13]  /*6500*/  ISETP.GE.U32.AND P0, PT, R0, 0x7, PT ;  /* 0x000000070000780c */ /* 0x000fda0003f06070 */
[----:B------:R-:W-:Y:S05]  /*6510*/  @!P0 BRA `(.L_x_118) ;  /* 0x0000000400e08947 */ /* 0x000fea0003800000 */
[----:B------:R-:W1:Y:S01]  /*6520*/  LDC.64 R6, c[0x0][0x380] ;  /* 0x0000e000ff067b82 */ /* 0x000e620000000a00 */
[----:B------:R-:W2:Y:S02]  /*6530*/  LDCU UR4, c[0x0][0x3a0] ;  /* 0x00007400ff0477ac */ /* 0x000ea40008000800 */
[----:B--2---:R-:W-:Y:S01]  /*6540*/  IMAD R17, R16, UR4, R25 ;  /* 0x0000000410117c24 */ /* 0x004fe2000f8e0219 */
[----:B------:R-:W-:Y:S01]  /*6550*/  MOV R8, 0x0 ;  /* 0x0000000000087802 */ /* 0x000fe20000000f00 */
[----:B------:R-:W2:Y:S02]  /*6560*/  LDCU.64 UR4, c[0x4][0x8] ;  /* 0x01000100ff0477ac */ /* 0x000ea40008000a00 */
[----:B-1----:R-:W-:-:S05]  /*6570*/  IMAD.WIDE R6, R17, 0x4, R6 ;  /* 0x0000000411067825 */ /* 0x002fca00078e0206 */
[----:B------:R1:W3:Y:S01]  /*6580*/  LDG.E R0, desc[UR36][R6.64] ;  /* 0x0000002406007981 */ /* 0x0002e2000c1e1900 */
[----:B------:R-:W4:Y:S01]  /*6590*/  LDC.64 R8, c[0x4][R8] ;  /* 0x0100000008087b82 */ /* 0x000f220000000a00 */
[----:B------:R-:W-:Y:S02]  /*65a0*/  IADD3 R18, P0, PT, R26, 0x30, RZ ;  /* 0x000000301a127810 */ /* 0x000fe40007f1e0ff */
[----:B------:R0:W-:Y:S03]  /*65b0*/  STL.64 [R1+0x30], R16 ;  /* 0x0000301001007387 */ /* 0x0001e60000100a00 */
[----:B------:R-:W-:Y:S01]  /*65c0*/  IMAD.X R19, RZ, RZ, R27, P0 ;  /* 0x000000ffff137224 */ /* 0x000fe200000e061b */
[----:B--2---:R-:W-:Y:S01]  /*65d0*/  MOV R4, UR4 ;  /* 0x0000000400047c02 */ /* 0x004fe20008000f00 */
[----:B------:R-:W-:Y:S02]  /*65e0*/  IMAD.U32 R5, RZ, RZ, UR5 ;  /* 0x00000005ff057e24 */ /* 0x000fe4000f8e00ff */
[----:B-1----:R-:W-:-:S02]  /*65f0*/  IMAD.MOV.U32 R6, RZ, RZ, R18 ;  /* 0x000000ffff067224 */ /* 0x002fc400078e0012 */
[----:B------:R-:W-:Y:S01]  /*6600*/  IMAD.MOV.U32 R7, RZ, RZ, R19 ;  /* 0x000000ffff077224 */ /* 0x000fe200078e0013 */
[----:B---3--:R1:W-:Y:S01]  /*6610*/  STL [R1+0x38], R0 ;  /* 0x0000380001007387 */ /* 0x0083e20000100800 */
[----:B0---4-:R-:W-:-:S07]  /*6620*/  LOP3.LUT R28, R0, R22, RZ, 0xc0, !PT ;  /* 0x00000016001c7212 */ /* 0x011fce00078ec0ff */
[----:B------:R-:W-:-:S07]  /*6630*/  LEPC R20, `(.L_x_119) ;  /* 0x000000001014794e */ /* 0x000fce0000000000 */
[----:B-1----:R-:W-:Y:S05]  /*6640*/  CALL.ABS.NOINC R8 ;  /* 0x0000000008007343 */ /* 0x002fea0003c00000 */
.L_x_119:
[----:B------:R-:W0:Y:S01]  /*6650*/  LDC.64 R30, c[0x0][0x380] ;  /* 0x0000e000ff1e7b82 */ /* 0x000e220000000a00 */
[C---:B------:R-:W-:Y:S01]  /*6660*/  IADD3 R11, PT, PT, R17.reuse, 0x1, RZ ;  /* 0x00000001110b7810 */ /* 0x040fe20007ffe0ff */
[----:B------:R-:W-:Y:S01]  /*6670*/  IMAD.MOV.U32 R10, RZ, RZ, R16 ;  /* 0x000000ffff0a7224 */ /* 0x000fe200078e0010 */
[----:B------:R-:W-:Y:S01]  /*6680*/  MOV R22, 0x0 ;  /* 0x0000000000167802 */ /* 0x000fe20000000f00 */
[----:B------:R-:W1:Y:S01]  /*6690*/  LDCU.64 UR4, c[0x4][0x8] ;  /* 0x01000100ff0477ac */ /* 0x000e620008000a00 */
[----:B0-----:R-:W-:-:S05]  /*66a0*/  IMAD.WIDE R30, R17, 0x4, R30 ;  /* 0x00000004111e7825 */ /* 0x001fca00078e021e */
[----:B------:R-:W2:Y:S01]  /*66b0*/  LDG.E R0, desc[UR36][R30.64+0x4] ;  /* 0x000004241e007981 */ /* 0x000ea2000c1e1900 */
[----:B------:R0:W3:Y:S01]  /*66c0*/  LDC.64 R8, c[0x4][R22] ;  /* 0x0100000016087b82 */ /* 0x0000e20000000a00 */
[----:B-1----:R-:W-:Y:S01]  /*66d0*/  IMAD.U32 R4, RZ, RZ, UR4 ;  /* 0x00000004ff047e24 */ /* 0x002fe2000f8e00ff */
[----:B------:R-:W-:Y:S01]  /*66e0*/  MOV R6, R18 ;  /* 0x0000001200067202 */ /* 0x000fe20000000f00 */
[----:B------:R0:W-:Y:S01]  /*66f0*/  STL.64 [R1+0x30], R10 ;  /* 0x0000300a01007387 */ /* 0x0001e20000100a00 */
[----:B------:R-:W-:Y:S02]  /*6700*/  IMAD.U32 R5, RZ, RZ, UR5 ;  /* 0x00000005ff057e24 */ /* 0x000fe4000f8e00ff */
[----:B------:R-:W-:Y:S01]  /*6710*/  IMAD.MOV.U32 R7, RZ, RZ, R19 ;  /* 0x000000ffff077224 */ /* 0x000fe200078e0013 */
[----:B--2---:R0:W-:Y:S01]  /*6720*/  STL [R1+0x38], R0 ;  /* 0x0000380001007387 */ /* 0x0041e20000100800 */
[----:B---3--:R-:W-:-:S07]  /*6730*/  LOP3.LUT R28, R0, R28, RZ, 0xc0, !PT ;  /* 0x0000001c001c7212 */ /* 0x008fce00078ec0ff */
[----:B------:R-:W-:-:S07]  /*6740*/  LEPC R20, `(.L_x_120) ;  /* 0x000000001014794e */ /* 0x000fce0000000000 */
[----:B0-----:R-:W-:Y:S05]  /*6750*/  CALL.ABS.NOINC R8 ;  /* 0x0000000008007343 */ /* 0x001fea0003c00000 */
.L_x_120:
        /* <DEDUP_REMOVED lines=14> */
.L_x_121:
        /* <DEDUP_REMOVED lines=14> */
.L_x_122:
        /* <DEDUP_REMOVED lines=14> */
.L_x_123:
        /* <DEDUP_REMOVED lines=14> */
.L_x_124:
        /* <DEDUP_REMOVED lines=14> */
.L_x_125:
        /* <DEDUP_REMOVED lines=13> */
.L_x_126:
[----:B------:R-:W-:-:S07]  /*6c90*/  VIADD R25, R25, 0x8 ;  /* 0x0000000819197836 */ /* 0x000fce0000000000 */
.L_x_118:
[----:B------:R-:W-:-:S04]  /*6ca0*/  LOP3.LUT R0, R23, 0x7, RZ, 0xc0, !PT ;  /* 0x0000000717007812 */ /* 0x000fc800078ec0ff */
        /* <DEDUP_REMOVED lines=24> */
.L_x_128:
        /* <DEDUP_REMOVED lines=17> */
.L_x_129:
        /* <DEDUP_REMOVED lines=14> */
.L_x_130:
        /* <DEDUP_REMOVED lines=13> */
.L_x_131:
[----:B------:R-:W-:-:S07]  /*70f0*/  VIADD R25, R25, 0x4 ;  /* 0x0000000419197836 */ /* 0x000fce0000000000 */
.L_x_127:
[----:B------:R-:W-:-:S04]  /*7100*/  LOP3.LUT R23, R23, 0x3, RZ, 0xc0, !PT ;  /* 0x0000000317177812 */ /* 0x000fc800078ec0ff */
[----:B------:R-:W-:-:S13]  /*7110*/  ISETP.NE.AND P0, PT, R23, RZ, PT ;  /* 0x000000ff1700720c */ /* 0x000fda0003f05270 */
[----:B------:R-:W-:Y:S05]  /*7120*/  @!P0 BRA `(.L_x_117) ;  /* 0x0000000000e48947 */ /* 0x000fea0003800000 */
[----:B------:R-:W1:Y:S01]  /*7130*/  LDC.64 R28, c[0x0][0x380] ;  /* 0x0000e000ff1c7b82 */ /* 0x000e620000000a00 */
[----:B------:R-:W2:Y:S02]  /*7140*/  LDCU UR4, c[0x0][0x3a0] ;  /* 0x00007400ff0477ac */ /* 0x000ea40008000800 */
[----:B--2---:R-:W-:Y:S01]  /*7150*/  IMAD R17, R16, UR4, R25 ;  /* 0x0000000410117c24 */ /* 0x004fe2000f8e0219 */
[----:B------:R-:W-:Y:S01]  /*7160*/  MOV R8, 0x0 ;  /* 0x0000000000087802 */ /* 0x000fe20000000f00 */
[----:B------:R-:W2:Y:S02]  /*7170*/  LDCU.64 UR4, c[0x4][0x8] ;  /* 0x01000100ff0477ac */ /* 0x000ea40008000a00 */
[----:B-1----:R-:W-:-:S05]  /*7180*/  IMAD.WIDE R28, R17, 0x4, R28 ;  /* 0x00000004111c7825 */ /* 0x002fca00078e021c */
[----:B------:R-:W3:Y:S01]  /*7190*/  LDG.E R0, desc[UR36][R28.64] ;  /* 0x000000241c007981 */ /* 0x000ee2000c1e1900 */
[----:B------:R-:W1:Y:S01]  /*71a0*/  LDC.64 R8, c[0x4][R8] ;  /* 0x0100000008087b82 */ /* 0x000e620000000a00 */
[----:B------:R-:W-:Y:S02]  /*71b0*/  IADD3 R18, P0, PT, R26, 0x30, RZ ;  /* 0x000000301a127810 */ /* 0x000fe40007f1e0ff */
[----:B------:R-:W-:Y:S01]  /*71c0*/  STL.64 [R1+0x30], R16 ;  /* 0x0000301001007387 */ /* 0x000fe20000100a00 */
[----:B------:R-:W-:Y:S02]  /*71d0*/  ISETP.NE.AND P1, PT, R23, 0x1, PT ;  /* 0x000000011700780c */ /* 0x000fe40003f25270 */
[----:B------:R-:W-:Y:S02]  /*71e0*/  IMAD.X R19, RZ, RZ, R27, P0 ;  /* 0x000000ffff137224 */ /* 0x000fe400000e061b */
[----:B------:R-:W-:Y:S01]  /*71f0*/  IMAD.MOV.U32 R6, RZ, RZ, R18 ;  /* 0x000000ffff067224 */ /* 0x000fe200078e0012 */
[----:B--2---:R-:W-:Y:S01]  /*7200*/  MOV R5, UR5 ;  /* 0x0000000500057c02 */ /* 0x004fe20008000f00 */
[----:B------:R-:W-:-:S02]  /*7210*/  IMAD.U32 R4, RZ, RZ, UR4 ;  /* 0x00000004ff047e24 */ /* 0x000fc4000f8e00ff */
[----:B------:R-:W-:Y:S01]  /*7220*/  IMAD.MOV.U32 R7, RZ, RZ, R19 ;  /* 0x000000ffff077224 */ /* 0x000fe200078e0013 */
[----:B---3--:R2:W-:Y:S01]  /*7230*/  STL [R1+0x38], R0 ;  /* 0x0000380001007387 */ /* 0x0085e20000100800 */
[----:B------:R-:W-:Y:S02]  /*7240*/  LOP3.LUT R22, R0, R22, RZ, 0xc0, !PT ;  /* 0x0000001600167212 */ /* 0x000fe400078ec0ff */
[----:B-12---:R-:W-:-:S07]  /*7250*/  P2R R0, PR, RZ, 0x2 ;  /* 0x00000002ff007803 */ /* 0x006fce0000000000 */
[----:B------:R-:W-:-:S07]  /*7260*/  LEPC R20, `(.L_x_132) ;  /* 0x000000001014794e */ /* 0x000fce0000000000 */
[----:B0-----:R-:W-:Y:S05]  /*7270*/  CALL.ABS.NOINC R8 ;  /* 0x0000000008007343 */ /* 0x001fea0003c00000 */
.L_x_132:
[----:B------:R-:W-:-:S13]  /*7280*/  ISETP.NE.AND P6, PT, R23, 0x1, PT ;  /* 0x000000011700780c */ /* 0x000fda0003fc5270 */
[----:B------:R-:W-:Y:S05]  /*7290*/  @!P6 BRA `(.L_x_117) ;  /* 0x000000000088e947 */ /* 0x000fea0003800000 */
[----:B------:R-:W2:Y:S01]  /*72a0*/  LDG.E R0, desc[UR36][R28.64+0x4] ;  /* 0x000004241c007981 */ /* 0x000ea2000c1e1900 */
[----:B------:R-:W0:Y:S01]  /*72b0*/  LDC R25, c[0x0][0x39c] ;  /* 0x0000e700ff197b82 */ /* 0x000e220000000800 */
[----:B------:R-:W-:Y:S01]  /*72c0*/  VIADD R11, R17, 0x1 ;  /* 0x00000001110b7836 */ /* 0x000fe20000000000 */
[----:B------:R-:W-:Y:S01]  /*72d0*/  MOV R10, R16 ;  /* 0x00000010000a7202 */ /* 0x000fe20000000f00 */
[----:B------:R-:W1:Y:S01]  /*72e0*/  LDCU.64 UR4, c[0x4][0x8] ;  /* 0x01000100ff0477ac */ /* 0x000e620008000a00 */
[----:B------:R-:W-:Y:S01]  /*72f0*/  MOV R23, 0x0 ;  /* 0x0000000000177802 */ /* 0x000fe20000000f00 */
[----:B------:R-:W-:Y:S01]  /*7300*/  IMAD.MOV.U32 R6, RZ, RZ, R18 ;  /* 0x000000ffff067224 */ /* 0x000fe200078e0012 */
[----:B------:R-:W-:Y:S01]  /*7310*/  MOV R7, R19 ;  /* 0x0000001300077202 */ /* 0x000fe20000000f00 */
[----:B------:R-:W-:Y:S01]  /*7320*/  STL.64 [R1+0x30], R10 ;  /* 0x0000300a01007387 */ /* 0x000fe20000100a00 */
[----:B------:R3:W4:Y:S01]  /*7330*/  LDC.64 R8, c[0x4][R23] ;  /* 0x0100000017087b82 */ /* 0x0007220000000a00 */
[----:B-1----:R-:W-:-:S02]  /*7340*/  IMAD.U32 R4, RZ, RZ, UR4 ;  /* 0x00000004ff047e24 */ /* 0x002fc4000f8e00ff */
[----:B------:R-:W-:Y:S01]  /*7350*/  IMAD.U32 R5, RZ, RZ, UR5 ;  /* 0x00000005ff057e24 */ /* 0x000fe2000f8e00ff */
[----:B0-----:R-:W-:-:S04]  /*7360*/  LOP3.LUT R25, R25, 0x3, RZ, 0xc0, !PT ;  /* 0x0000000319197812 */ /* 0x001fc800078ec0ff */
[----:B------:R-:W-:Y:S01]  /*7370*/  ISETP.NE.AND P0, PT, R25, 0x2, PT ;  /* 0x000000021900780c */ /* 0x000fe20003f05270 */
[----:B--2---:R0:W-:Y:S01]  /*7380*/  STL [R1+0x38], R0 ;  /* 0x0000380001007387 */ /* 0x0041e20000100800 */
[----:B------:R-:W-:Y:S02]  /*7390*/  LOP3.LUT R22, R0, R22, RZ, 0xc0, !PT ;  /* 0x0000001600167212 */ /* 0x000fe400078ec0ff */
[----:B0--34-:R-:W-:-:S09]  /*73a0*/  P2R R0, PR, RZ, 0x1 ;  /* 0x00000001ff007803 */ /* 0x019fd20000000000 */
[----:B------:R-:W-:-:S07]  /*73b0*/  LEPC R20, `(.L_x_133) ;  /* 0x000000001014794e */ /* 0x000fce0000000000 */
[----:B------:R-:W-:Y:S05]  /*73c0*/  CALL.ABS.NOINC R8 ;  /* 0x0000000008007343 */ /* 0x000fea0003c00000 */
.L_x_133:
[----:B------:R-:W-:-:S13]  /*73d0*/  ISETP.NE.AND P6, PT, R25, 0x2, PT ;  /* 0x000000021900780c */ /* 0x000fda0003fc5270 */
[----:B------:R-:W-:Y:S05]  /*73e0*/  @!P6 BRA `(.L_x_117) ;  /* 0x000000000034e947 */ /* 0x000fea0003800000 */
[----:B------:R-:W2:Y:S01]  /*73f0*/  LDG.E R28, desc[UR36][R28.64+0x8] ;  /* 0x000008241c1c7981 */ /* 0x000ea2000c1e1900 */
[----:B------:R-:W-:Y:S01]  /*7400*/  VIADD R17, R17, 0x2 ;  /* 0x0000000211117836 */ /* 0x000fe20000000000 */
        /* <DEDUP_REMOVED lines=11> */
.L_x_117:
[----:B------:R-:W1:Y:S01]  /*74c0*/  LDC R3, c[0x0][0x39c] ;  /* 0x0000e700ff037b82 */ /* 0x000e620000000800 */
[----:B------:R-:W1:Y:S01]  /*74d0*/  LDCU UR4, c[0x0][0x3a0] ;  /* 0x00007400ff0477ac */ /* 0x000e620008000800 */
[----:B------:R-:W-:Y:S01]  /*74e0*/  MOV R8, 0x0 ;  /* 0x0000000000087802 */ /* 0x000fe20000000f00 */
[----:B------:R2:W-:Y:S01]  /*74f0*/  STL [R1+0x38], R22 ;  /* 0x0000381601007387 */ /* 0x0005e20000100800 */
[----:B------:R-:W-:Y:S01]  /*7500*/  MOV R6, R18 ;  /* 0x0000001200067202 */ /* 0x000fe20000000f00 */
[----:B------:R-:W-:-:S03]  /*7510*/  IMAD.MOV.U32 R7, RZ, RZ, R19 ;  /* 0x000000ffff077224 */ /* 0x000fc600078e0013 */
[----:B------:R-:W3:Y:S01]  /*7520*/  LDC.64 R8, c[0x4][R8] ;  /* 0x0100000008087b82 */ /* 0x000ee20000000a00 */
[----:B-1----:R-:W-:Y:S01]  /*7530*/  IMAD R3, R16, UR4, R3 ;  /* 0x0000000410037c24 */ /* 0x002fe2000f8e0203 */
[----:B------:R-:W1:Y:S04]  /*7540*/  LDCU.64 UR4, c[0x4][0x10] ;  /* 0x01000200ff0477ac */ /* 0x000e680008000a00 */
[----:B------:R2:W-:Y:S01]  /*7550*/  STL.64 [R1+0x30], R2 ;  /* 0x0000300201007387 */ /* 0x0005e20000100a00 */
[----:B-1----:R-:W-:Y:S02]  /*7560*/  IMAD.U32 R4, RZ, RZ, UR4 ;  /* 0x00000004ff047e24 */ /* 0x002fe4000f8e00ff */
[----:B--23--:R-:W-:-:S07]  /*7570*/  IMAD.U32 R5, RZ, RZ, UR5 ;  /* 0x00000005ff057e24 */ /* 0x00cfce000f8e00ff */
[----:B------:R-:W-:-:S07]  /*7580*/  LEPC R20, `(.L_x_134) ;  /* 0x000000001014794e */ /* 0x000fce0000000000 */
[----:B0-----:R-:W-:Y:S05]  /*7590*/  CALL.ABS.NOINC R8 ;  /* 0x0000000008007343 */ /* 0x001fea0003c00000 */
.L_x_134:
[C---:B------:R-:W-:Y:S01]  /*75a0*/  R2P PR, R22.reuse, 0x7e ;  /* 0x0000007e16007804 */ /* 0x040fe20000000000 */
[----:B------:R-:W-:Y:S02]  /*75b0*/  IMAD.MOV.U32 R4, RZ, RZ, 0x31 ;  /* 0x00000031ff047424 */ /* 0x000fe400078e00ff */
[----:B------:R-:W-:Y:S02]  /*75c0*/  HFMA2 R6, -RZ, RZ, 0, 2.920627593994140625e-06 ;  /* 0x00000031ff067431 */ /* 0x000fe400000001ff */
[----:B------:R-:W-:Y:S01]  /*75d0*/  IMAD.MOV.U32 R0, RZ, RZ, 0x31 ;  /* 0x00000031ff007424 */ /* 0x000fe200078e00ff */
[----:B------:R-:W-:Y:S01]  /*75e0*/  LOP3.LUT P0, RZ, R22, 0x80, RZ, 0xc0, !PT ;  /* 0x0000008016ff7812 */ /* 0x000fe2000780c0ff */
[----:B------:R-:W-:Y:S01]  /*75f0*/  IMAD.MOV.U32 R3, RZ, RZ, 0x30 ;  /* 0x00000030ff037424 */ /* 0x000fe200078e00ff */
[----:B------:R-:W-:Y:S01]  /*7600*/  MOV R8, 0x31 ;  /* 0x0000003100087802 */ /* 0x000fe20000000f00 */
[----:B------:R-:W-:Y:S01]  /*7610*/  IMAD.MOV.U32 R5, RZ, RZ, 0x30 ;  /* 0x00000030ff057424 */ /* 0x000fe200078e00ff */
[----:B------:R-:W-:Y:S01]  /*7620*/  STL.U8 [R1+0x20], RZ ;  /* 0x000020ff01007387 */ /* 0x000fe20000100000 */
[----:B------:R-:W-:Y:S01]  /*7630*/  IMAD.MOV.U32 R7, RZ, RZ, 0x30 ;  /* 0x00000030ff077424 */ /* 0x000fe200078e00ff */
[----:B------:R-:W0:Y:S01]  /*7640*/  LDCU.64 UR4, c[0x4][0x18] ;  /* 0x01000300ff0477ac */ /* 0x000e220008000a00 */
[----:B------:R-:W-:Y:S01]  /*7650*/  IMAD.MOV.U32 R10, RZ, RZ, 0x30 ;  /* 0x00000030ff0a7424 */ /* 0x000fe200078e00ff */
[----:B------:R-:W-:Y:S01]  /*7660*/  STL [R1+0x30], R16 ;  /* 0x0000301001007387 */ /* 0x000fe20000100800 */
[----:B------:R-:W-:-:S03]  /*7670*/  IMAD.MOV.U32 R9, RZ, RZ, 0x31 ;  /* 0x00000031ff097424 */ /* 0x000fc600078e00ff */
[----:B------:R1:W-:Y:S04]  /*7680*/  @P2 STL.U8 [R1+0x1d], R4 ;  /* 0x00001d0401002387 */ /* 0x0003e80000100000 */
[----:B------:R2:W-:Y:S04]  /*7690*/  @P1 STL.U8 [R1+0x1e], R0 ;  /* 0x00001e0001001387 */ /* 0x0005e80000100000 */
[----:B------:R3:W-:Y:S01]  /*76a0*/  @!P1 STL.U8 [R1+0x1e], R3 ;  /* 0x00001e0301009387 */ /* 0x0007e20000100000 */
[----:B-1----:R-:W-:-:S03]  /*76b0*/  @P4 PRMT R4, R0, 0x7610, R4 ;  /* 0x0000761000044816 */ /* 0x002fc60000000004 */
[----:B------:R1:W-:Y:S01]  /*76c0*/  @!P2 STL.U8 [R1+0x1d], R5 ;  /* 0x00001d050100a387 */ /* 0x0003e20000100000 */
[C---:B------:R-:W-:Y:S02]  /*76d0*/  LOP3.LUT P2, RZ, R22.reuse, 0x8000, RZ, 0xc0, !PT ;  /* 0x0000800016ff7812 */ /* 0x040fe4000784c0ff */
[----:B--2---:R-:W-:Y:S01]  /*76e0*/  LOP3.LUT R0, R22, 0x1, RZ, 0xc0, !PT ;  /* 0x0000000116007812 */ /* 0x004fe200078ec0ff */
[----:B------:R-:W-:Y:S01]  /*76f0*/  @P3 STL.U8 [R1+0x1c], R6 ;  /* 0x00001c0601003387 */ /* 0x000fe20000100000 */
[----:B---3--:R-:W-:Y:S02]  /*7700*/  IMAD.MOV.U32 R3, RZ, RZ, 0x31 ;  /* 0x00000031ff037424 */ /* 0x008fe400078e00ff */
[----:B------:R-:W-:Y:S01]  /*7710*/  ISETP.NE.U32.AND P1, PT, R0, 0x1, PT ;  /* 0x000000010000780c */ /* 0x000fe20003f25070 */
[----:B------:R2:W-:Y:S01]  /*7720*/  @!P3 STL.U8 [R1+0x1c], R7 ;  /* 0x00001c070100b387 */ /* 0x0005e20000100000 */
[----:B------:R-:W-:Y:S01]  /*7730*/  HFMA2 R0, -RZ, RZ, 0, 2.920627593994140625e-06 ;  /* 0x00000031ff007431 */ /* 0x000fe200000001ff */
[----:B------:R-:W-:-:S02]  /*7740*/  LOP3.LUT P3, RZ, R22, 0x800000, RZ, 0xc0, !PT ;  /* 0x0080000016ff7812 */ /* 0x000fc4000786c0ff */
[----:B-1----:R-:W-:Y:S01]  /*7750*/  @P6 PRMT R5, R3, 0x7610, R5 ;  /* 0x0000761003056816 */ /* 0x002fe20000000005 */
[----:B------:R1:W-:Y:S01]  /*7760*/  @P4 STL.U8 [R1+0x1b], R4 ;  /* 0x00001b0401004387 */ /* 0x0003e20000100000 */
[----:B------:R-:W-:-:S03]  /*7770*/  IMAD.MOV.U32 R3, RZ, RZ, 0x30 ;  /* 0x00000030ff037424 */ /* 0x000fc600078e00ff */
[----:B------:R3:W-:Y:S01]  /*7780*/  @P5 STL.U8 [R1+0x1a], R8 ;  /* 0x00001a0801005387 */ /* 0x0007e20000100000 */
[----:B--2---:R-:W-:-:S03]  /*7790*/  IMAD.MOV.U32 R7, RZ, RZ, 0x31 ;  /* 0x00000031ff077424 */ /* 0x004fc600078e00ff */
[----:B------:R2:W-:Y:S01]  /*77a0*/  @P6 STL.U8 [R1+0x19], R5 ;  /* 0x0000190501006387 */ /* 0x0005e20000100000 */
[----:B-1----:R-:W-:-:S03]  /*77b0*/  IMAD.MOV.U32 R4, RZ, RZ, 0x30 ;  /* 0x00000030ff047424 */ /* 0x002fc600078e00ff */
[----:B------:R1:W-:Y:S01]  /*77c0*/  @P0 STL.U8 [R1+0x18], R6 ;  /* 0x0000180601000387 */ /* 0x0003e20000100000 */
[----:B---3--:R-:W-:-:S03]  /*77d0*/  IMAD.MOV.U32 R8, RZ, RZ, 0x30 ;  /* 0x00000030ff087424 */ /* 0x008fc600078e00ff */
[----:B------:R3:W-:Y:S01]  /*77e0*/  @P2 STL.U8 [R1+0x10], R7 ;  /* 0x0000100701002387 */ /* 0x0007e20000100000 */
[----:B--2---:R-:W-:-:S03]  /*77f0*/  IMAD.MOV.U32 R5, RZ, RZ, 0x30 ;  /* 0x00000030ff057424 */ /* 0x004fc600078e00ff */
[----:B------:R-:W-:Y:S01]  /*7800*/  @!P1 STL.U8 [R1+0x1f], R0 ;  /* 0x00001f0001009387 */ /* 0x000fe20000100000 */
[----:B-1----:R-:W-:-:S03]  /*7810*/  MOV R6, 0x30 ;  /* 0x0000003000067802 */ /* 0x002fc60000000f00 */
[----:B------:R-:W-:Y:S01]  /*7820*/  @P3 STL.U8 [R1+0x8], R9 ;  /* 0x0000080901003387 */ /* 0x000fe20000100000 */
[----:B---3--:R-:W-:-:S03]  /*7830*/  IMAD.MOV.U32 R7, RZ, RZ, 0x30 ;  /* 0x00000030ff077424 */ /* 0x008fc600078e00ff */
[----:B------:R1:W-:Y:S01]  /*7840*/  @!P4 STL.U8 [R1+0x1b], R3 ;  /* 0x00001b030100c387 */ /* 0x0003e20000100000 */
[----:B------:R-:W-:Y:S01]  /*7850*/  @P1 PRMT R0, R10, 0x7610, R0 ;  /* 0x000076100a001816 */ /* 0x000fe20000000000 */
[----:B------:R-:W-:Y:S02]  /*7860*/  IMAD.MOV.U32 R10, RZ, RZ, 0x31 ;  /* 0x00000031ff0a7424 */ /* 0x000fe400078e00ff */
[----:B------:R2:W-:Y:S04]  /*7870*/  @!P5 STL.U8 [R1+0x1a], R4 ;  /* 0x00001a040100d387 */ /* 0x0005e80000100000 */
[----:B------:R-:W-:Y:S01]  /*7880*/  @!P6 STL.U8 [R1+0x19], R5 ;  /* 0x000019050100e387 */ /* 0x000fe20000100000 */
[----:B-1----:R-:W-:-:S03]  /*7890*/  HFMA2 R3, -RZ, RZ, 0, 2.920627593994140625e-06 ;  /* 0x00000031ff037431 */ /* 0x002fc600000001ff */
[----:B------:R-:W-:Y:S01]  /*78a0*/  @!P0 STL.U8 [R1+0x18], R6 ;  /* 0x0000180601008387 */ /* 0x000fe20000100000 */
[----:B--2---:R-:W-:-:S03]  /*78b0*/  IMAD.MOV.U32 R4, RZ, RZ, 0x31 ;  /* 0x00000031ff047424 */ /* 0x004fc600078e00ff */
[----:B------:R1:W-:Y:S04]  /*78c0*/  @!P2 STL.U8 [R1+0x10], R7 ;  /* 0x000010070100a387 */ /* 0x0003e80000100000 */
[----:B------:R2:W-:Y:S04]  /*78d0*/  @!P3 STL.U8 [R1+0x8], R8 ;  /* 0x000008080100b387 */ /* 0x0005e80000100000 */
[----:B------:R3:W-:Y:S01]  /*78e0*/  @P1 STL.U8 [R1+0x1f], R0 ;  /* 0x00001f0001001387 */ /* 0x0007e20000100000 */
[----:B------:R-:W-:Y:S01]  /*78f0*/  R2P PR, R22.B1, 0x7f ;  /* 0x0000007f16007804 */ /* 0x000fe20000001000 */
[----:B-1----:R-:W-:Y:S01]  /*7900*/  IMAD.MOV.U32 R7, RZ, RZ, 0x31 ;  /* 0x00000031ff077424 */ /* 0x002fe200078e00ff */
[----:B--2---:R-:W-:Y:S01]  /*7910*/  MOV R8, 0x31 ;  /* 0x0000003100087802 */ /* 0x004fe20000000f00 */
[----:B---3--:R-:W-:-:S10]  /*7920*/  IMAD.MOV.U32 R0, RZ, RZ, 0x30 ;  /* 0x00000030ff007424 */ /* 0x008fd400078e00ff */
[----:B------:R-:W-:Y:S01]  /*7930*/  @P2 PRMT R5, R9, 0x7610, R5 ;  /* 0x0000761009052816 */ /* 0x000fe20000000005 */
[----:B------:R1:W-:Y:S01]  /*7940*/  @P0 STL.U8 [R1+0x17], R3 ;  /* 0x0000170301000387 */ /* 0x0003e20000100000 */
[----:B------:R-:W-:Y:S01]  /*7950*/  @P3 PRMT R6, R10, 0x7610, R6 ;  /* 0x000076100a063816 */ /* 0x000fe20000000006 */
[----:B------:R-:W-:Y:S02]  /*7960*/  IMAD.MOV.U32 R10, RZ, RZ, 0x30 ;  /* 0x00000030ff0a7424 */ /* 0x000fe400078e00ff */
[----:B------:R2:W-:Y:S04]  /*7970*/  @P2 STL.U8 [R1+0x15], R5 ;  /* 0x0000150501002387 */ /* 0x0005e80000100000 */
[----:B------:R3:W-:Y:S01]  /*7980*/  @P1 STL.U8 [R1+0x16], R4 ;  /* 0x0000160401001387 */ /* 0x0007e20000100000 */
[----:B-1----:R-:W-:-:S03]  /*7990*/  IMAD.MOV.U32 R3, RZ, RZ, 0x30 ;  /* 0x00000030ff037424 */ /* 0x002fc600078e00ff */
[----:B------:R1:W-:Y:S01]  /*79a0*/  @P3 STL.U8 [R1+0x14], R6 ;  /* 0x0000140601003387 */ /* 0x0003e20000100000 */
[----:B--2---:R-:W-:-:S03]  /*79b0*/  HFMA2 R5, -RZ, RZ, 0, 2.86102294921875e-06 ;  /* 0x00000030ff057431 */ /* 0x004fc600000001ff */
[----:B------:R2:W-:Y:S01]  /*79c0*/  @P4 STL.U8 [R1+0x13], R7 ;  /* 0x0000130701004387 */ /* 0x0005e20000100000 */
[----:B---3--:R-:W-:-:S03]  /*79d0*/  IMAD.MOV.U32 R4, RZ, RZ, 0x30 ;  /* 0x00000030ff047424 */ /* 0x008fc600078e00ff */
[----:B------:R3:W-:Y:S01]  /*79e0*/  @P5 STL.U8 [R1+0x12], R8 ;  /* 0x0000120801005387 */ /* 0x0007e20000100000 */
[----:B-1----:R-:W-:-:S03]  /*79f0*/  IMAD.MOV.U32 R6, RZ, RZ, 0x30 ;  /* 0x00000030ff067424 */ /* 0x002fc600078e00ff */
[----:B------:R1:W-:Y:S01]  /*7a00*/  @P6 STL.U8 [R1+0x11], R9 ;  /* 0x0000110901006387 */ /* 0x0003e20000100000 */
[----:B--2---:R-:W-:-:S03]  /*7a10*/  IMAD.MOV.U32 R7, RZ, RZ, 0x30 ;  /* 0x00000030ff077424 */ /* 0x004fc600078e00ff */
[----:B------:R2:W-:Y:S01]  /*7a20*/  @!P0 STL.U8 [R1+0x17], R0 ;  /* 0x0000170001008387 */ /* 0x0005e20000100000 */
[----:B---3--:R-:W-:-:S03]  /*7a30*/  @!P6 PRMT R8, R10, 0x7610, R8 ;  /* 0x000076100a08e816 */ /* 0x008fc60000000008 */
[----:B------:R3:W-:Y:S01]  /*7a40*/  @!P1 STL.U8 [R1+0x16], R3 ;  /* 0x0000160301009387 */ /* 0x0007e20000100000 */
[----:B-1----:R-:W-:-:S03]  /*7a50*/  MOV R9, 0x30 ;  /* 0x0000003000097802 */ /* 0x002fc60000000f00 */
[----:B------:R1:W-:Y:S01]  /*7a60*/  @!P2 STL.U8 [R1+0x15], R4 ;  /* 0x000015040100a387 */ /* 0x0003e20000100000 */
[----:B--2---:R-:W-:-:S03]  /*7a70*/  MOV R0, 0x31 ;  /* 0x0000003100007802 */ /* 0x004fc60000000f00 */
[----:B------:R2:W-:Y:S01]  /*7a80*/  @!P3 STL.U8 [R1+0x14], R5 ;  /* 0x000014050100b387 */ /* 0x0005e20000100000 */
[----:B---3--:R-:W-:-:S03]  /*7a90*/  IMAD.MOV.U32 R3, RZ, RZ, 0x31 ;  /* 0x00000031ff037424 */ /* 0x008fc600078e00ff */
[----:B------:R3:W-:Y:S01]  /*7aa0*/  @!P4 STL.U8 [R1+0x13], R6 ;  /* 0x000013060100c387 */ /* 0x0007e20000100000 */
[----:B-1----:R-:W-:-:S03]  /*7ab0*/  IMAD.MOV.U32 R4, RZ, RZ, 0x31 ;  /* 0x00000031ff047424 */ /* 0x002fc600078e00ff */
[----:B------:R1:W-:Y:S01]  /*7ac0*/  @!P5 STL.U8 [R1+0x12], R7 ;  /* 0x000012070100d387 */ /* 0x0003e20000100000 */
[----:B--2---:R-:W-:-:S03]  /*7ad0*/  IMAD.MOV.U32 R5, RZ, RZ, 0x31 ;  /* 0x00000031ff057424 */ /* 0x004fc600078e00ff */
[----:B------:R2:W-:Y:S01]  /*7ae0*/  @!P6 STL.U8 [R1+0x11], R8 ;  /* 0x000011080100e387 */ /* 0x0005e20000100000 */
[----:B------:R-:W-:Y:S01]  /*7af0*/  R2P PR, R22.B2, 0x7f ;  /* 0x0000007f16007804 */ /* 0x000fe20000002000 */
[----:B---3--:R-:W-:Y:S02]  /*7b00*/  HFMA2 R6, -RZ, RZ, 0, 2.920627593994140625e-06 ;  /* 0x00000031ff067431 */ /* 0x008fe400000001ff */
[----:B-1----:R-:W-:Y:S02]  /*7b10*/  IMAD.MOV.U32 R7, RZ, RZ, 0x31 ;  /* 0x00000031ff077424 */ /* 0x002fe400078e00ff */
[----:B--2---:R-:W-:-:S08]  /*7b20*/  IMAD.MOV.U32 R8, RZ, RZ, 0x31 ;  /* 0x00000031ff087424 */ /* 0x004fd000078e00ff */
[----:B------:R1:W-:Y:S04]  /*7b30*/  @P0 STL.U8 [R1+0xf], R0 ;  /* 0x00000f0001000387 */ /* 0x0003e80000100000 */
[----:B------:R-:W-:Y:S04]  /*7b40*/  @P1 STL.U8 [R1+0xe], R3 ;  /* 0x00000e0301001387 */ /* 0x000fe80000100000 */
[----:B------:R-:W-:Y:S01]  /*7b50*/  @P2 STL.U8 [R1+0xd], R4 ;  /* 0x00000d0401002387 */ /* 0x000fe20000100000 */
[----:B-1----:R-:W-:-:S03]  /*7b60*/  IMAD.MOV.U32 R0, RZ, RZ, 0x30 ;  /* 0x00000030ff007424 */ /* 0x002fc600078e00ff */
[----:B------:R1:W-:Y:S01]  /*7b70*/  @P3 STL.U8 [R1+0xc], R5 ;  /* 0x00000c0501003387 */ /* 0x0003e20000100000 */
[----:B------:R-:W-:-:S03]  /*7b80*/  @!P1 PRMT R3, R9, 0x7610, R3 ;  /* 0x0000761009039816 */ /* 0x000fc60000000003 */
[----:B------:R2:W-:Y:S01]  /*7b90*/  @P4 STL.U8 [R1+0xb], R6 ;  /* 0x00000b0601004387 */ /* 0x0005e20000100000 */
[----:B------:R-:W-:-:S03]  /*7ba0*/  @!P2 PRMT R4, R10, 0x7610, R4 ;  /* 0x000076100a04a816 */ /* 0x000fc60000000004 */
[----:B------:R3:W-:Y:S01]  /*7bb0*/  @P5 STL.U8 [R1+0xa], R7 ;  /* 0x00000a0701005387 */ /* 0x0007e20000100000 */
[----:B-1----:R-:W-:-:S03]  /*7bc0*/  IMAD.MOV.U32 R5, RZ, RZ, 0x30 ;  /* 0x00000030ff057424 */ /* 0x002fc600078e00ff */
[----:B------:R-:W-:Y:S01]  /*7bd0*/  @P6 STL.U8 [R1+0x9], R8 ;  /* 0x0000090801006387 */ /* 0x000fe20000100000 */
[----:B--2---:R-:W-:-:S03]  /*7be0*/  IMAD.MOV.U32 R6, RZ, RZ, 0x30 ;  /* 0x00000030ff067424 */ /* 0x004fc600078e00ff */
[----:B------:R1:W-:Y:S01]  /*7bf0*/  @!P0 STL.U8 [R1+0xf], R0 ;  /* 0x00000f0001008387 */ /* 0x0003e20000100000 */
[----:B------:R-:W-:Y:S01]  /*7c00*/  ISETP.GT.AND P0, PT, R22, -0x1, PT ;  /* 0xffffffff1600780c */ /* 0x000fe20003f04270 */
[----:B---3--:R-:W-:Y:S02]  /*7c10*/  IMAD.MOV.U32 R7, RZ, RZ, 0x30 ;  /* 0x00000030ff077424 */ /* 0x008fe400078e00ff */
[----:B------:R2:W-:Y:S01]  /*7c20*/  @!P1 STL.U8 [R1+0xe], R3 ;  /* 0x00000e0301009387 */ /* 0x0005e20000100000 */
[----:B------:R-:W-:Y:S01]  /*7c30*/  @!P6 PRMT R8, R9, 0x7610, R8 ;  /* 0x000076100908e816 */ /* 0x000fe20000000008 */
[----:B------:R-:W-:Y:S02]  /*7c40*/  IMAD.MOV.U32 R9, RZ, RZ, R27 ;  /* 0x000000ffff097224 */ /* 0x000fe400078e001b */
[----:B------:R3:W-:Y:S01]  /*7c50*/  @!P2 STL.U8 [R1+0xd], R4 ;  /* 0x00000d040100a387 */ /* 0x0007e20000100000 */
[----:B-1----:R-:W-:-:S03]  /*7c60*/  SEL R0, R0, 0x31, P0 ;  /* 0x0000003100007807 */ /* 0x002fc60000000000 */
[----:B------:R1:W-:Y:S01]  /*7c70*/  @!P3 STL.U8 [R1+0xc], R5 ;  /* 0x00000c050100b387 */ /* 0x0003e20000100000 */
[----:B--2---:R-:W-:-:S03]  /*7c80*/  HFMA2 R3, -RZ, RZ, 0, 2.920627593994140625e-06 ;  /* 0x00000031ff037431 */ /* 0x004fc600000001ff */
[----:B------:R2:W-:Y:S01]  /*7c90*/  @!P4 STL.U8 [R1+0xb], R6 ;  /* 0x00000b060100c387 */ /* 0x0005e20000100000 */
[----:B---3--:R-:W-:-:S03]  /*7ca0*/  IMAD.MOV.U32 R4, RZ, RZ, 0x31 ;  /* 0x00000031ff047424 */ /* 0x008fc600078e00ff */
[----:B------:R3:W-:Y:S01]  /*7cb0*/  @!P5 STL.U8 [R1+0xa], R7 ;  /* 0x00000a070100d387 */ /* 0x0007e20000100000 */
[----:B-1----:R-:W-:-:S03]  /*7cc0*/  MOV R5, 0x31 ;  /* 0x0000003100057802 */ /* 0x002fc60000000f00 */
[----:B------:R1:W-:Y:S01]  /*7cd0*/  @!P6 STL.U8 [R1+0x9], R8 ;  /* 0x000009080100e387 */ /* 0x0003e20000100000 */
[----:B------:R-:W-:Y:S01]  /*7ce0*/  R2P PR, R22.B3, 0x7f ;  /* 0x0000007f16007804 */ /* 0x000fe20000003000 */
[----:B--2---:R-:W-:Y:S02]  /*7cf0*/  IMAD.MOV.U32 R6, RZ, RZ, 0x31 ;  /* 0x00000031ff067424 */ /* 0x004fe400078e00ff */
[----:B------:R2:W-:Y:S01]  /*7d00*/  STL.U8 [R1], R0 ;  /* 0x0000000001007387 */ /* 0x0005e20000100000 */
[----:B---3--:R-:W-:Y:S02]  /*7d10*/  IMAD.MOV.U32 R7, RZ, RZ, 0x31 ;  /* 0x00000031ff077424 */ /* 0x008fe400078e00ff */
[----:B-1----:R-:W-:-:S07]  /*7d20*/  IMAD.MOV.U32 R8, RZ, RZ, R26 ;  /* 0x000000ffff087224 */ /* 0x002fce00078e001a */
[----:B------:R1:W-:Y:S01]  /*7d30*/  @P0 STL.U8 [R1+0x7], R3 ;  /* 0x0000070301000387 */ /* 0x0003e20000100000 */
[----:B--2---:R-:W-:-:S03]  /*7d40*/  IMAD.MOV.U32 R0, RZ, RZ, 0x30 ;  /* 0x00000030ff007424 */ /* 0x004fc600078e00ff */
[----:B------:R2:W-:Y:S04]  /*7d50*/  STL.64 [R1+0x38], R8 ;  /* 0x0000380801007387 */ /* 0x0005e80000100a00 */
[----:B------:R3:W-:Y:S01]  /*7d60*/  @P3 STL.U8 [R1+0x4], R6 ;  /* 0x0000040601003387 */ /* 0x0007e20000100000 */
[----:B-1----:R-:W-:-:S03]  /*7d70*/  @!P1 PRMT R3, R10, 0x7610, R3 ;  /* 0x000076100a039816 */ /* 0x002fc60000000003 */
[----:B------:R1:W-:Y:S01]  /*7d80*/  @P1 STL.U8 [R1+0x6], R4 ;  /* 0x0000060401001387 */ /* 0x0003e20000100000 */
[----:B--2---:R-:W-:Y:S02]  /*7d90*/  IMAD.MOV.U32 R8, RZ, RZ, 0x31 ;  /* 0x00000031ff087424 */ /* 0x004fe400078e00ff */
[----:B------:R-:W-:Y:S01]  /*7da0*/  HFMA2 R9, -RZ, RZ, 0, 2.920627593994140625e-06 ;  /* 0x00000031ff097431 */ /* 0x000fe200000001ff */
[----:B---3--:R-:W-:Y:S01]  /*7db0*/  MOV R6, 0x30 ;  /* 0x0000003000067802 */ /* 0x008fe20000000f00 */
[----:B------:R2:W-:Y:S01]  /*7dc0*/  @!P0 STL.U8 [R1+0x7], R0 ;  /* 0x0000070001008387 */ /* 0x0005e20000100000 */
[----:B-1----:R-:W-:-:S03]  /*7dd0*/  IMAD.MOV.U32 R4, RZ, RZ, 0x30 ;  /* 0x00000030ff047424 */ /* 0x002fc600078e00ff */
[----:B------:R-:W-:Y:S04]  /*7de0*/  @P5 STL.U8 [R1+0x2], R8 ;  /* 0x0000020801005387 */ /* 0x000fe80000100000 */
[----:B------:R1:W-:Y:S01]  /*7df0*/  @!P1 STL.U8 [R1+0x6], R3 ;  /* 0x0000060301009387 */ /* 0x0003e20000100000 */
[----:B--2---:R-:W-:-:S03]  /*7e00*/  @!P6 PRMT R0, R6, 0x7610, R0 ;  /* 0x000076100600e816 */ /* 0x004fc60000000000 */
[----:B------:R-:W-:Y:S01]  /*7e10*/  @P6 STL.U8 [R1+0x1], R9 ;  /* 0x0000010901006387 */ /* 0x000fe20000100000 */
[----:B------:R-:W-:-:S03]  /*7e20*/  @!P5 PRMT R8, R10, 0x7610, R8 ;  /* 0x000076100a08d816 */ /* 0x000fc60000000008 */
[----:B------:R-:W-:Y:S01]  /*7e30*/  @!P6 STL.U8 [R1+0x1], R0 ;  /* 0x000001000100e387 */ /* 0x000fe20000100000 */
[----:B-1----:R-:W-:-:S03]  /*7e40*/  MOV R3, 0x0 ;  /* 0x0000000000037802 */ /* 0x002fc60000000f00 */
[----:B------:R-:W-:Y:S01]  /*7e50*/  @!P5 STL.U8 [R1+0x2], R8 ;  /* 0x000002080100d387 */ /* 0x000fe20000100000 */
[----:B------:R1:W2:Y:S03]  /*7e60*/  LDC.64 R10, c[0x4][R3] ;  /* 0x01000000030a7b82 */ /* 0x0002a60000000a00 */
[----:B------:R3:W-:Y:S04]  /*7e70*/  @P2 STL.U8 [R1+0x5], R5 ;  /* 0x0000050501002387 */ /* 0x0007e80000100000 */
[----:B------:R-:W-:Y:S04]  /*7e80*/  @P4 STL.U8 [R1+0x3], R7 ;  /* 0x0000030701004387 */ /* 0x000fe80000100000 */
[----:B------:R0:W-:Y:S01]  /*7e90*/  @!P2 STL.U8 [R1+0x5], R4 ;  /* 0x000005040100a387 */ /* 0x0001e20000100000 */
[----:B---3--:R-:W-:Y:S01]  /*7ea0*/  IMAD.MOV.U32 R5, RZ, RZ, 0x30 ;  /* 0x00000030ff057424 */ /* 0x008fe200078e00ff */
[----:B------:R-:W-:-:S04]  /*7eb0*/  @!P4 PRMT R7, R6, 0x7610, R7 ;  /* 0x000076100607c816 */ /* 0x000fc80000000007 */
[----:B------:R3:W-:Y:S01]  /*7ec0*/  @!P3 STL.U8 [R1+0x4], R5 ;  /* 0x000004050100b387 */ /* 0x0007e20000100000 */
[----:B------:R-:W-:Y:S02]  /*7ed0*/  IMAD.MOV.U32 R6, RZ, RZ, R18 ;  /* 0x000000ffff067224 */ /* 0x000fe400078e0012 */
[----:B0-----:R-:W-:Y:S01]  /*7ee0*/  IMAD.U32 R4, RZ, RZ, UR4 ;  /* 0x00000004ff047e24 */ /* 0x001fe2000f8e00ff */
[----:B------:R0:W-:Y:S01]  /*7ef0*/  @!P4 STL.U8 [R1+0x3], R7 ;  /* 0x000003070100c387 */ /* 0x0001e20000100000 */
[----:B---3--:R-:W-:Y:S01]  /*7f00*/  IMAD.U32 R5, RZ, RZ, UR5 ;  /* 0x00000005ff057e24 */ /* 0x008fe2000f8e00ff */
[----:B01----:R-:W-:-:S07]  /*7f10*/  MOV R7, R19 ;  /* 0x0000001300077202 */ /* 0x003fce0000000f00 */
[----:B------:R-:W-:-:S07]  /*7f20*/  LEPC R20, `(.L_x_135) ;  /* 0x000000001014794e */ /* 0x000fce0000000000 */
[----:B--2---:R-:W-:Y:S05]  /*7f30*/  CALL.ABS.NOINC R10 ;  /* 0x000000000a007343 */ /* 0x004fea0003c00000 */
.L_x_135:
[----:B------:R-:W2:Y:S01]  /*7f40*/  LDL.U8 R0, [R1+0x1] ;  /* 0x0000010001007983 */ /* 0x000ea20000100000 */
[----:B------:R-:W-:Y:S01]  /*7f50*/  BSSY.RECONVERGENT B6, `(.L_x_136) ;  /* 0x0000027000067945 */ /* 0x000fe20003800200 */
[----:B--2---:R-:W-:-:S13]  /*7f60*/  ISETP.NE.AND P0, PT, R0, 0x31, PT ;  /* 0x000000310000780c */ /* 0x004fda0003f05270 */
[----:B------:R-:W-:Y:S05]  /*7f70*/  @P0 BRA `(.L_x_137) ;  /* 0x0000000000900947 */ /* 0x000fea0003800000 */
[----:B------:R-:W-:Y:S01]  /*7f80*/  IMAD R23, R16, 0x1f, RZ ;  /* 0x0000001f10177824 */ /* 0x000fe200078e02ff */
[----:B------:R-:W-:Y:S01]  /*7f90*/  MOV R17, 0x0 ;  /* 0x0000000000117802 */ /* 0x000fe20000000f00 */
[----:B------:R-:W0:Y:S01]  /*7fa0*/  LDCU.64 UR4, c[0x4][0x20] ;  /* 0x01000400ff0477ac */ /* 0x000e220008000a00 */
[----:B------:R-:W-:Y:S01]  /*7fb0*/  MOV R6, R18 ;  /* 0x0000001200067202 */ /* 0x000fe20000000f00 */
[----:B------:R-:W-:Y:S01]  /*7fc0*/  VIADD R23, R23, 0x1 ;  /* 0x0000000117177836 */ /* 0x000fe20000000000 */
[----:B------:R1:W2:Y:S01]  /*7fd0*/  LDC.64 R8, c[0x4][R17] ;  /* 0x0100000011087b82 */ /* 0x0002a20000000a00 */
[----:B------:R-:W-:-:S03]  /*7fe0*/  IMAD.MOV.U32 R7, RZ, RZ, R19 ;  /* 0x000000ffff077224 */ /* 0x000fc600078e0013 */
[----:B------:R1:W-:Y:S01]  /*7ff0*/  STL [R1+0x30], R23 ;  /* 0x0000301701007387 */ /* 0x0003e20000100800 */
[----:B0-----:R-:W-:Y:S02]  /*8000*/  IMAD.U32 R4, RZ, RZ, UR4 ;  /* 0x00000004ff047e24 */ /* 0x001fe4000f8e00ff */
[----:B-1----:R-:W-:-:S07]  /*8010*/  IMAD.U32 R5, RZ, RZ, UR5 ;  /* 0x00000005ff057e24 */ /* 0x002fce000f8e00ff */
[----:B------:R-:W-:-:S07]  /*8020*/  LEPC R20, `(.L_x_138) ;  /* 0x000000001014794e */ /* 0x000fce0000000000 */
[----:B--2---:R-:W-:Y:S05]  /*8030*/  CALL.ABS.NOINC R8 ;  /* 0x0000000008007343 */ /* 0x004fea0003c00000 */
.L_x_138:
        /* <DEDUP_REMOVED lines=14> */
[----:B0-----:R-:W-:Y:S01]  /*8120*/  IMAD.U32 R4, RZ, RZ, UR4 ;  /* 0x00000004ff047e24 */ /* 0x001fe2000f8e00ff */
[----:B------:R-:W-:Y:S01]  /*8130*/  MOV R5, UR5 ;  /* 0x0000000500057c02 */ /* 0x000fe20008000f00 */
        /* <DEDUP_REMOVED lines=8> */
.L_x_137:
[----:B------:R-:W-:Y:S05]  /*81c0*/  BSYNC.RECONVERGENT B6 ;  /* 0x0000000000067941 */ /* 0x000fea0003800200 */
.L_x_136:
[----:B------:R-:W2:Y:S01]  /*81d0*/  LDL.U8 R0, [R1+0x2] ;  /* 0x0000020001007983 */ /* 0x000ea20000100000 */
[----:B------:R-:W-:Y:S01]  /*81e0*/  BSSY.RECONVERGENT B6, `(.L_x_139) ;  /* 0x000002a000067945 */ /* 0x000fe20003800200 */
[----:B--2---:R-:W-:-:S13]  /*81f0*/  ISETP.NE.AND P0, PT, R0, 0x31, PT ;  /* 0x000000310000780c */ /* 0x004fda0003f05270 */
[----:B------:R-:W-:Y:S05]  /*8200*/  @P0 BRA `(.L_x_140) ;  /* 0x00000000009c0947 */ /* 0x000fea0003800000 */
[----:B------:R-:W-:Y:S01]  /*8210*/  IMAD.MOV.U32 R23, RZ, RZ, 0x1f ;  /* 0x0000001fff177424 */ /* 0x000fe200078e00ff */
[----:B------:R-:W-:Y:S01]  /*8220*/  MOV R8, 0x0 ;  /* 0x0000000000087802 */ /* 0x000fe20000000f00 */
[----:B------:R-:W0:Y:S01]  /*8230*/  LDCU.64 UR4, c[0x4][0x20] ;  /* 0x01000400ff0477ac */ /* 0x000e220008000a00 */
[----:B------:R-:W-:Y:S01]  /*8240*/  IADD3 R18, P0, PT, R26, 0x30, RZ ;  /* 0x000000301a127810 */ /* 0x000fe20007f1e0ff */
[----:B------:R-:W-:-:S03]  /*8250*/  IMAD R23, R16, R23, 0x2 ;  /* 0x0000000210177424 */ /* 0x000fc600078e0217 */
[----:B------:R-:W1:Y:S01]  /*8260*/  LDC.64 R8, c[0x4][R8] ;  /* 0x0100000008087b82 */ /* 0x000e620000000a00 */
[----:B------:R-:W-:Y:S01]  /*8270*/  IADD3.X R19, PT, PT, RZ, R27, RZ, P0, !PT ;  /* 0x0000001bff137210 */ /* 0x000fe200007fe4ff */
[----:B------:R2:W-:Y:S01]  /*8280*/  STL [R1+0x30], R23 ;  /* 0x0000301701007387 */ /* 0x0005e20000100800 */
[----:B------:R-:W-:Y:S02]  /*8290*/  IMAD.MOV.U32 R6, RZ, RZ, R18 ;  /* 0x000000ffff067224 */ /* 0x000fe400078e0012 */
[----:B------:R-:W-:Y:S01]  /*82a0*/  MOV R7, R19 ;  /* 0x0000001300077202 */ /* 0x000fe20000000f00 */
[----:B0-----:R-:W-:Y:S02]  /*82b0*/  IMAD.U32 R4, RZ, RZ, UR4 ;  /* 0x00000004ff047e24 */ /* 0x001fe4000f8e00ff */
[----:B--2---:R-:W-:-:S07]  /*82c0*/  IMAD.U32 R5, RZ, RZ, UR5 ;  /* 0x00000005ff057e24 */ /* 0x004fce000f8e00ff */
[----:B------:R-:W-:-:S07]  /*82d0*/  LEPC R20, `(.L_x_141) ;  /* 0x000000001014794e */ /* 0x000fce0000000000 */
[----:B-1----:R-:W-:Y:S05]  /*82e0*/  CALL.ABS.NOINC R8 ;  /* 0x0000000008007343 */ /* 0x002fea0003c00000 */
.L_x_141:
        /* <DEDUP_REMOVED lines=10> */
[----:B------:R-:W0:Y:S01]  /*8390*/  LDCU.64 UR4, c[0x4][0x28] ;  /* 0x01000500ff0477ac */ /* 0x000e220008000a00 */
[----:B------:R-:W-:Y:S02]  /*83a0*/  MOV R10, 0x0 ;  /* 0x00000000000a7802 */ /* 0x000fe40000000f00 */
[----:B------:R-:W1:Y:S04]  /*83b0*/  POPC R7, R0 ;  /* 0x0000000000077309 */ /* 0x000e680000000000 */
[----:B------:R-:W2:Y:S01]  /*83c0*/  LDC.64 R10, c[0x4][R10] ;  /* 0x010000000a0a7b82 */ /* 0x000ea20000000a00 */
[----:B0-----:R-:W-:-:S02]  /*83d0*/  IMAD.U32 R4, RZ, RZ, UR4 ;  /* 0x00000004ff047e24 */ /* 0x001fc4000f8e00ff */
[----:B------:R-:W-:Y:S01]  /*83e0*/  IMAD.U32 R5, RZ, RZ, UR5 ;  /* 0x00000005ff057e24 */ /* 0x000fe2000f8e00ff */
[----:B----4-:R0:W1:Y:S02]  /*83f0*/  SHFL.IDX PT, R22, R3, R6, 0x1f ;  /* 0x00001f0603167589 */ /* 0x01006400000e0000 */
[----:B0-----:R-:W-:Y:S01]  /*8400*/  MOV R6, R18 ;  /* 0x0000001200067202 */ /* 0x001fe20000000f00 */
[----:B-1----:R-:W-:Y:S02]  /*8410*/  IMAD.IADD R22, R22, 0x1, R7 ;  /* 0x0000000116167824 */ /* 0x002fe400078e0207 */
[----:B------:R-:W-:Y:S02]  /*8420*/  IMAD.MOV.U32 R7, RZ, RZ, R19 ;  /* 0x000000ffff077224 */ /* 0x000fe400078e0013 */
[----:B---3--:R-:W-:Y:S01]  /*8430*/  IMAD.WIDE R8, R22, 0x4, R8 ;  /* 0x0000000416087825 */ /* 0x008fe200078e0208 */
[----:B------:R0:W-:Y:S04]  /*8440*/  STL.64 [R1+0x30], R22 ;  /* 0x0000301601007387 */ /* 0x0001e80000100a00 */
[----:B--2---:R0:W-:Y:S02]  /*8450*/  STG.E desc[UR36][R8.64], R23 ;  /* 0x0000001708007986 */ /* 0x0041e4000c101924 */
[----:B------:R-:W-:-:S07]  /*8460*/  LEPC R20, `(.L_x_140) ;  /* 0x000000001014794e */ /* 0x000fce0000000000 */
[----:B0-----:R-:W-:Y:S05]  /*8470*/  CALL.ABS.NOINC R10 ;  /* 0x000000000a007343 */ /* 0x001fea0003c00000 */
.L_x_140:
[----:B------:R-:W-:Y:S05]  /*8480*/  BSYNC.RECONVERGENT B6 ;  /* 0x0000000000067941 */ /* 0x000fea0003800200 */
.L_x_139:
        /* <DEDUP_REMOVED lines=10> */
[----:B------:R-:W-:Y:S01]  /*8530*/  IMAD.X R19, RZ, RZ, R27, P0 ;  /* 0x000000ffff137224 */ /* 0x000fe200000e061b */
[----:B------:R2:W-:Y:S01]  /*8540*/  STL [R1+0x30], R23 ;  /* 0x0000301701007387 */ /* 0x0005e20000100800 */
[----:B------:R-:W-:Y:S02]  /*8550*/  IMAD.MOV.U32 R6, RZ, RZ, R18 ;  /* 0x000000ffff067224 */ /* 0x000fe400078e0012 */
[----:B------:R-:W-:Y:S01]  /*8560*/  IMAD.MOV.U32 R7, RZ, RZ, R19 ;  /* 0x000000ffff077224 */ /* 0x000fe200078e0013 */
[----:B0-----:R-:W-:Y:S01]  /*8570*/  MOV R4, UR4 ;  /* 0x0000000400047c02 */ /* 0x001fe20008000f00 */
[----:B--2---:R-:W-:-:S07]  /*8580*/  IMAD.U32 R5, RZ, RZ, UR5 ;  /* 0x00000005ff057e24 */ /* 0x004fce000f8e00ff */
[----:B------:R-:W-:-:S07]  /*8590*/  LEPC R20, `(.L_x_144) ;  /* 0x000000001014794e */ /* 0x000fce0000000000 */
[----:B-1----:R-:W-:Y:S05]  /*85a0*/  CALL.ABS.NOINC R8 ;  /* 0x0000000008007343 */ /* 0x002fea0003c00000 */
.L_x_144:
        /* <DEDUP_REMOVED lines=17> */
[----:B0-----:R-:W-:Y:S01]  /*86c0*/  IMAD.MOV.U32 R6, RZ, RZ, R18 ;  /* 0x000000ffff067224 */ /* 0x001fe200078e0012 */
[----:B-1----:R-:W-:Y:S02]  /*86d0*/  IADD3 R22, PT, PT, R22, R7, RZ ;  /* 0x0000000716167210 */ /* 0x002fe40007ffe0ff */
[----:B------:R-:W-:-:S03]  /*86e0*/  MOV R7, R19 ;  /* 0x0000001300077202 */ /* 0x000fc60000000f00 */
[----:B---3--:R-:W-:Y:S01]  /*86f0*/  IMAD.WIDE R8, R22, 0x4, R8 ;  /* 0x0000000416087825 */ /* 0x008fe200078e0208 */
[----:B------:R0:W-:Y:S04]  /*8700*/  STL.64 [R1+0x30], R22 ;  /* 0x0000301601007387 */ /* 0x0001e80000100a00 */
[----:B--2---:R0:W-:Y:S02]  /*8710*/  STG.E desc[UR36][R8.64], R23 ;  /* 0x0000001708007986 */ /* 0x0041e4000c101924 */
[----:B------:R-:W-:-:S07]  /*8720*/  LEPC R20, `(.L_x_143) ;  /* 0x000000001014794e */ /* 0x000fce0000000000 */
[----:B0-----:R-:W-:Y:S05]  /*8730*/  CALL.ABS.NOINC R10 ;  /* 0x000000000a007343 */ /* 0x001fea0003c00000 */
.L_x_143:
[----:B------:R-:W-:Y:S05]  /*8740*/  BSYNC.RECONVERGENT B6 ;  /* 0x0000000000067941 */ /* 0x000fea0003800200 */
.L_x_142:
        /* <DEDUP_REMOVED lines=13> */
[----:B------:R-:W-:Y:S02]  /*8820*/  IMAD.MOV.U32 R7, RZ, RZ, R19 ;  /* 0x000000ffff077224 */ /* 0x000fe400078e0013 */
[----:B0-----:R-:W-:Y:S01]  /*8830*/  IMAD.U32 R4, RZ, RZ, UR4 ;  /* 0x00000004ff047e24 */ /* 0x001fe2000f8e00ff */
[----:B--2---:R-:W-:-:S07]  /*8840*/  MOV R5, UR5 ;  /* 0x0000000500057c02 */ /* 0x004fce0008000f00 */
[----:B------:R-:W-:-:S07]  /*8850*/  LEPC R20, `(.L_x_147) ;  /* 0x000000001014794e */ /* 0x000fce0000000000 */
[----:B-1----:R-:W-:Y:S05]  /*8860*/  CALL.ABS.NOINC R8 ;  /* 0x0000000008007343 */ /* 0x002fea0003c00000 */
.L_x_147:
        /* <DEDUP_REMOVED lines=14> */
[----:B0-----:R-:W-:Y:S01]  /*8950*/  MOV R4, UR4 ;  /* 0x0000000400047c02 */ /* 0x001fe20008000f00 */
[----:B------:R-:W-:Y:S01]  /*8960*/  IMAD.U32 R5, RZ, RZ, UR5 ;  /* 0x00000005ff057e24 */ /* 0x000fe2000f8e00ff */
[----:B----4-:R0:W1:Y:S02]  /*8970*/  SHFL.IDX PT, R22, R3, R6, 0x1f ;  /* 0x00001f0603167589 */ /* 0x01006400000e0000 */
[----:B0-----:R-:W-:-:S02]  /*8980*/  IMAD.MOV.U32 R6, RZ, RZ, R18 ;  /* 0x000000ffff067224 */ /* 0x001fc400078e0012 */
[----:B-1----:R-:W-:Y:S02]  /*8990*/  IMAD.IADD R22, R22, 0x1, R7 ;  /* 0x0000000116167824 */ /* 0x002fe400078e0207 */
[----:B------:R-:W-:Y:S02]  /*89a0*/  IMAD.MOV.U32 R7, RZ, RZ, R19 ;  /* 0x000000ffff077224 */ /* 0x000fe400078e0013 */
[----:B---3--:R-:W-:Y:S01]  /*89b0*/  IMAD.WIDE R8, R22, 0x4, R8 ;  /* 0x0000000416087825 */ /* 0x008fe200078e0208 */
[----:B------:R0:W-:Y:S04]  /*89c0*/  STL.64 [R1+0x30], R22 ;  /* 0x0000301601007387 */ /* 0x0001e80000100a00 */
[----:B--2---:R0:W-:Y:S02]  /*89d0*/  STG.E desc[UR36][R8.64], R23 ;  /* 0x0000001708007986 */ /* 0x0041e4000c101924 */
[----:B------:R-:W-:-:S07]  /*89e0*/  LEPC R20, `(.L_x_146) ;  /* 0x000000001014794e */ /* 0x000fce0000000000 */
[----:B0-----:R-:W-:Y:S05]  /*89f0*/  CALL.ABS.NOINC R10 ;  /* 0x000000000a007343 */ /* 0x001fea0003c00000 */
.L_x_146:
[----:B------:R-:W-:Y:S05]  /*8a00*/  BSYNC.RECONVERGENT B6 ;  /* 0x0000000000067941 */ /* 0x000fea0003800200 */
.L_x_145:
[----:B------:R-:W2:Y:S01]  /*8a10*/  LDL.U8 R0, [R1+0x5] ;  /* 0x0000050001007983 */ /* 0x000ea20000100000 */
[----:B------:R-:W-:Y:S01]  /*8a20*/  BSSY.RECONVERGENT B6, `(.L_x_148) ;  /* 0x000002a000067945 */ /* 0x000fe20003800200 */
[----:B--2---:R-:W-:-:S13]  /*8a30*/  ISETP.NE.AND P0, PT, R0, 0x31, PT ;  /* 0x000000310000780c */ /* 0x004fda0003f05270 */
[----:B------:R-:W-:Y:S05]  /*8a40*/  @P0 BRA `(.L_x_149) ;  /* 0x00000000009c0947 */ /* 0x000fea0003800000 */
[----:B------:R-:W-:Y:S01]  /*8a50*/  HFMA2 R23, -RZ, RZ, 0, 1.847743988037109375e-06 ;  /* 0x0000001fff177431 */ /* 0x000fe200000001ff */
[----:B------:R-:W-:Y:S01]  /*8a60*/  MOV R8, 0x0 ;  /* 0x0000000000087802 */ /* 0x000fe20000000f00 */
[----:B------:R-:W0:Y:S01]  /*8a70*/  LDCU.64 UR4, c[0x4][0x20] ;  /* 0x01000400ff0477ac */ /* 0x000e220008000a00 */
[----:B------:R-:W-:-:S04]  /*8a80*/  IADD3 R18, P0, PT, R26, 0x30, RZ ;  /* 0x000000301a127810 */ /* 0x000fc80007f1e0ff */
[----:B------:R-:W1:Y:S01]  /*8a90*/  LDC.64 R8, c[0x4][R8] ;  /* 0x0100000008087b82 */ /* 0x000e620000000a00 */
[----:B------:R-:W-:Y:S01]  /*8aa0*/  IMAD.X R19, RZ, RZ, R27, P0 ;  /* 0x000000ffff137224 */ /* 0x000fe200000e061b */
[----:B------:R-:W-:Y:S01]  /*8ab0*/  MOV R6, R18 ;  /* 0x0000001200067202 */ /* 0x000fe20000000f00 */
[----:B------:R-:W-:Y:S02]  /*8ac0*/  IMAD R23, R16, R23, 0x5 ;  /* 0x0000000510177424 */ /* 0x000fe400078e0217 */
[----:B------:R-:W-:-:S03]  /*8ad0*/  IMAD.MOV.U32 R7, RZ, RZ, R19 ;  /* 0x000000ffff077224 */ /* 0x000fc600078e0013 */
[----:B------:R2:W-:Y:S01]  /*8ae0*/  STL [R1+0x30], R23 ;  /* 0x0000301701007387 */ /* 0x0005e20000100800 */
[----:B0-----:R-:W-:Y:S02]  /*8af0*/  IMAD.U32 R4, RZ, RZ, UR4 ;  /* 0x00000004ff047e24 */ /* 0x001fe4000f8e00ff */
[----:B------:R-:W-:-:S07]  /*8b00*/  IMAD.U32 R5, RZ, RZ, UR5 ;  /* 0x00000005ff057e24 */ /* 0x000fce000f8e00ff */
[----:B------:R-:W-:-:S07]  /*8b10*/  LEPC R20, `(.L_x_150) ;  /* 0x000000001014794e */ /* 0x000fce0000000000 */
[----:B-12---:R-:W-:Y:S05]  /*8b20*/  CALL.ABS.NOINC R8 ;  /* 0x0000000008007343 */ /* 0x006fea0003c00000 */
.L_x_150:
        /* <DEDUP_REMOVED lines=14> */
[----:B0-----:R-:W-:Y:S01]  /*8c10*/  IMAD.U32 R4, RZ, RZ, UR4 ;  /* 0x00000004ff047e24 */ /* 0x001fe2000f8e00ff */
[----:B------:R-:W-:Y:S01]  /*8c20*/  MOV R5, UR5 ;  /* 0x0000000500057c02 */ /* 0x000fe20008000f00 */
        /* <DEDUP_REMOVED lines=9> */
.L_x_149:
[----:B------:R-:W-:Y:S05]  /*8cc0*/  BSYNC.RECONVERGENT B6 ;  /* 0x0000000000067941 */ /* 0x000fea0003800200 */
.L_x_148:
        /* <DEDUP_REMOVED lines=18> */
.L_x_153:
        /* <DEDUP_REMOVED lines=25> */
.L_x_152:
[----:B------:R-:W-:Y:S05]  /*8f80*/  BSYNC.RECONVERGENT B6 ;  /* 0x0000000000067941 */ /* 0x000fea0003800200 */
.L_x_151:
        /* <DEDUP_REMOVED lines=18> */
.L_x_156:
        /* <DEDUP_REMOVED lines=25> */
.L_x_155:
[----:B------:R-:W-:Y:S05]  /*9240*/  BSYNC.RECONVERGENT B6 ;  /* 0x0000000000067941 */ /* 0x000fea0003800200 */
.L_x_154:
        /* <DEDUP_REMOVED lines=18> */
.L_x_159:
        /* <DEDUP_REMOVED lines=25> */
.L_x_158:
[----:B------:R-:W-:Y:S05]  /*9500*/  BSYNC.RECONVERGENT B6 ;  /* 0x0000000000067941 */ /* 0x000fea0003800200 */
.L_x_157:
        /* <DEDUP_REMOVED lines=18> */
.L_x_162:
        /* <DEDUP_REMOVED lines=25> */
.L_x_161:
[----:B------:R-:W-:Y:S05]  /*97c0*/  BSYNC.RECONVERGENT B6 ;  /* 0x0000000000067941 */ /* 0x000fea0003800200 */
.L_x_160:
        /* <DEDUP_REMOVED lines=12> */
[----:B------:R-:W-:-:S03]  /*9890*/  MOV R6, R18 ;  /* 0x0000001200067202 */ /* 0x000fc60000000f00 */
[----:B------:R-:W-:Y:S02]  /*98a0*/  IMAD.MOV.U32 R7, RZ, RZ, R19 ;  /* 0x000000ffff077224 */ /* 0x000fe400078e0013 */
[----:B0-----:R-:W-:Y:S02]  /*98b0*/  IMAD.U32 R4, RZ, RZ, UR4 ;  /* 0x00000004ff047e24 */ /* 0x001fe4000f8e00ff */
[----:B--2---:R-:W-:-:S07]  /*98c0*/  IMAD.U32 R5, RZ, RZ, UR5 ;  /* 0x00000005ff057e24 */ /* 0x004fce000f8e00ff */
[----:B------:R-:W-:-:S07]  /*98d0*/  LEPC R20, `(.L_x_165) ;  /* 0x000000001014794e */ /* 0x000fce0000000000 */
[----:B-1----:R-:W-:Y:S05]  /*98e0*/  CALL.ABS.NOINC R8 ;  /* 0x0000000008007343 */ /* 0x002fea0003c00000 */
.L_x_165:
        /* <DEDUP_REMOVED lines=18> */
[----:B-1----:R-:W-:Y:S01]  /*9a10*/  IMAD.IADD R22, R22, 0x1, R7 ;  /* 0x0000000116167824 */ /* 0x002fe200078e0207 */
[----:B------:R-:W-:-:S03]  /*9a20*/  MOV R7, R19 ;  /* 0x0000001300077202 */ /* 0x000fc60000000f00 */
[----:B---3--:R-:W-:Y:S01]  /*9a30*/  IMAD.WIDE R8, R22, 0x4, R8 ;  /* 0x0000000416087825 */ /* 0x008fe200078e0208 */
[----:B------:R0:W-:Y:S04]  /*9a40*/  STL.64 [R1+0x30], R22 ;  /* 0x0000301601007387 */ /* 0x0001e80000100a00 */
[----:B--2---:R0:W-:Y:S02]  /*9a50*/  STG.E desc[UR36][R8.64], R23 ;  /* 0x0000001708007986 */ /* 0x0041e4000c101924 */
[----:B------:R-:W-:-:S07]  /*9a60*/  LEPC R20, `(.L_x_164) ;  /* 0x000000001014794e */ /* 0x000fce0000000000 */
[----:B0-----:R-:W-:Y:S05]  /*9a70*/  CALL.ABS.NOINC R10 ;  /* 0x000000000a007343 */ /* 0x001fea0003c00000 */
.L_x_164:
[----:B------:R-:W-:Y:S05]  /*9a80*/  BSYNC.RECONVERGENT B6 ;  /* 0x0000000000067941 */ /* 0x000fea0003800200 */
.L_x_163:
        /* <DEDUP_REMOVED lines=12> */
[----:B------:R-:W-:-:S03]  /*9b50*/  IMAD.MOV.U32 R6, RZ, RZ, R18 ;  /* 0x000000ffff067224 */ /* 0x000fc600078e0012 */
[----:B------:R-:W-:Y:S02]  /*9b60*/  MOV R7, R19 ;  /* 0x0000001300077202 */ /* 0x000fe40000000f00 */
[----:B0-----:R-:W-:Y:S01]  /*9b70*/  MOV R4, UR4 ;  /* 0x0000000400047c02 */ /* 0x001fe20008000f00 */
[----:B--2---:R-:W-:-:S07]  /*9b80*/  IMAD.U32 R5, RZ, RZ, UR5 ;  /* 0x00000005ff057e24 */ /* 0x004fce000f8e00ff */
[----:B------:R-:W-:-:S07]  /*9b90*/  LEPC R20, `(.L_x_168) ;  /* 0x000000001014794e */ /* 0x000fce0000000000 */
[----:B-1----:R-:W-:Y:S05]  /*9ba0*/  CALL.ABS.NOINC R8 ;  /* 0x0000000008007343 */ /* 0x002fea0003c00000 */
.L_x_168:
        /* <DEDUP_REMOVED lines=25> */
.L_x_167:
[----:B------:R-:W-:Y:S05]  /*9d40*/  BSYNC.RECONVERGENT B6 ;  /* 0x0000000000067941 */ /* 0x000fea0003800200 */
.L_x_166:
        /* <DEDUP_REMOVED lines=9> */
[----:B------:R-:W-:Y:S02]  /*9de0*/  IMAD.X R19, RZ, RZ, R27, P0 ;  /* 0x000000ffff137224 */ /* 0x000fe400000e061b */
[----:B------:R-:W-:Y:S02]  /*9df0*/  IMAD R23, R16, R23, 0xc ;  /* 0x0000000c10177424 */ /* 0x000fe400078e0217 */
[----:B------:R-:W-:Y:S02]  /*9e00*/  IMAD.MOV.U32 R6, RZ, RZ, R18 ;  /* 0x000000ffff067224 */ /* 0x000fe400078e0012 */
[----:B------:R-:W-:Y:S01]  /*9e10*/  IMAD.MOV.U32 R7, RZ, RZ, R19 ;  /* 0x000000ffff077224 */ /* 0x000fe200078e0013 */
[----:B------:R2:W-:Y:S01]  /*9e20*/  STL [R1+0x30], R23 ;  /* 0x0000301701007387 */ /* 0x0005e20000100800 */
[----:B0-----:R-:W-:Y:S01]  /*9e30*/  IMAD.U32 R4, RZ, RZ, UR4 ;  /* 0x00000004ff047e24 */ /* 0x001fe2000f8e00ff */
[----:B------:R-:W-:-:S07]  /*9e40*/  MOV R5, UR5 ;  /* 0x0000000500057c02 */ /* 0x000fce0008000f00 */
[----:B------:R-:W-:-:S07]  /*9e50*/  LEPC R20, `(.L_x_171) ;  /* 0x000000001014794e */ /* 0x000fce0000000000 */
[----:B-12---:R-:W-:Y:S05]  /*9e60*/  CALL.ABS.NOINC R8 ;  /* 0x0000000008007343 */ /* 0x006fea0003c00000 */
.L_x_171:
        /* <DEDUP_REMOVED lines=17> */
[----:B0-----:R-:W-:Y:S02]  /*9f80*/  MOV R6, R18 ;  /* 0x0000001200067202 */ /* 0x001fe40000000f00 */
[----:B-1----:R-:W-:Y:S01]  /*9f90*/  IADD3 R22, PT, PT, R22, R7, RZ ;  /* 0x0000000716167210 */ /* 0x002fe20007ffe0ff */
[----:B------:R-:W-:-:S04]  /*9fa0*/  IMAD.MOV.U32 R7, RZ, RZ, R19 ;  /* 0x000000ffff077224 */ /* 0x000fc800078e0013 */
[----:B---3--:R-:W-:Y:S01]  /*9fb0*/  IMAD.WIDE R8, R22, 0x4, R8 ;  /* 0x0000000416087825 */ /* 0x008fe200078e0208 */
[----:B------:R0:W-:Y:S04]  /*9fc0*/  STL.64 [R1+0x30], R22 ;  /* 0x0000301601007387 */ /* 0x0001e80000100a00 */
[----:B--2---:R0:W-:Y:S02]  /*9fd0*/  STG.E desc[UR36][R8.64], R23 ;  /* 0x0000001708007986 */ /* 0x0041e4000c101924 */
[----:B------:R-:W-:-:S07]  /*9fe0*/  LEPC R20, `(.L_x_170) ;  /* 0x000000001014794e */ /* 0x000fce0000000000 */
[----:B0-----:R-:W-:Y:S05]  /*9ff0*/  CALL.ABS.NOINC R10 ;  /* 0x000000000a007343 */ /* 0x001fea0003c00000 */
.L_x_170:
[----:B------:R-:W-:Y:S05]  /*a000*/  BSYNC.RECONVERGENT B6 ;  /* 0x0000000000067941 */ /* 0x000fea0003800200 */
.L_x_169:
        /* <DEDUP_REMOVED lines=18> */
.L_x_174:
        /* <DEDUP_REMOVED lines=25> */
.L_x_173:
[----:B------:R-:W-:Y:S05]  /*a2c0*/  BSYNC.RECONVERGENT B6 ;  /* 0x0000000000067941 */ /* 0x000fea0003800200 */
.L_x_172:
        /* <DEDUP_REMOVED lines=18> */
.L_x_177:
        /* <DEDUP_REMOVED lines=25> */
.L_x_176:
[----:B------:R-:W-:Y:S05]  /*a580*/  BSYNC.RECONVERGENT B6 ;  /* 0x0000000000067941 */ /* 0x000fea0003800200 */
.L_x_175:
        /* <DEDUP_REMOVED lines=18> */
.L_x_180:
        /* <DEDUP_REMOVED lines=25> */
.L_x_179:
[----:B------:R-:W-:Y:S05]  /*a840*/  BSYNC.RECONVERGENT B6 ;  /* 0x0000000000067941 */ /* 0x000fea0003800200 */
.L_x_178:
        /* <DEDUP_REMOVED lines=18> */
.L_x_183:
        /* <DEDUP_REMOVED lines=25> */
.L_x_182:
[----:B------:R-:W-:Y:S05]  /*ab00*/  BSYNC.RECONVERGENT B6 ;  /* 0x0000000000067941 */ /* 0x000fea0003800200 */
.L_x_181:
        /* <DEDUP_REMOVED lines=18> */
.L_x_186:
        /* <DEDUP_REMOVED lines=25> */
.L_x_185:
[----:B------:R-:W-:Y:S05]  /*adc0*/  BSYNC.RECONVERGENT B6 ;  /* 0x0000000000067941 */ /* 0x000fea0003800200 */
.L_x_184:
        /* <DEDUP_REMOVED lines=18> */
.L_x_189:
        /* <DEDUP_REMOVED lines=25> */
.L_x_188:
[----:B------:R-:W-:Y:S05]  /*b080*/  BSYNC.RECONVERGENT B6 ;  /* 0x0000000000067941 */ /* 0x000fea0003800200 */
.L_x_187:
        /* <DEDUP_REMOVED lines=18> */
.L_x_192:
        /* <DEDUP_REMOVED lines=25> */
.L_x_191:
[----:B------:R-:W-:Y:S05]  /*b340*/  BSYNC.RECONVERGENT B6 ;  /* 0x0000000000067941 */ /* 0x000fea0003800200 */
.L_x_190:
        /* <DEDUP_REMOVED lines=18> */
.L_x_195:
        /* <DEDUP_REMOVED lines=25> */
.L_x_194:
[----:B------:R-:W-:Y:S05]  /*b600*/  BSYNC.RECONVERGENT B6 ;  /* 0x0000000000067941 */ /* 0x000fea0003800200 */
.L_x_193:
        /* <DEDUP_REMOVED lines=18> */
.L_x_198:
        /* <DEDUP_REMOVED lines=25> */
.L_x_197:
[----:B------:R-:W-:Y:S05]  /*b8c0*/  BSYNC.RECONVERGENT B6 ;  /* 0x0000000000067941 */ /* 0x000fea0003800200 */
.L_x_196:
        /* <DEDUP_REMOVED lines=18> */
.L_x_201:
        /* <DEDUP_REMOVED lines=25> */
.L_x_200:
[----:B------:R-:W-:Y:S05]  /*bb80*/  BSYNC.RECONVERGENT B6 ;  /* 0x0000000000067941 */ /* 0x000fea0003800200 */
.L_x_199:
        /* <DEDUP_REMOVED lines=18> */
.L_x_204:
        /* <DEDUP_REMOVED lines=25> */
.L_x_203:
[----:B------:R-:W-:Y:S05]  /*be40*/  BSYNC.RECONVERGENT B6 ;  /* 0x0000000000067941 */ /* 0x000fea0003800200 */
.L_x_202:
        /* <DEDUP_REMOVED lines=18> */
.L_x_207:
        /* <DEDUP_REMOVED lines=25> */
.L_x_206:
[----:B------:R-:W-:Y:S05]  /*c100*/  BSYNC.RECONVERGENT B6 ;  /* 0x0000000000067941 */ /* 0x000fea0003800200 */
.L_x_205:
        /* <DEDUP_REMOVED lines=18> */
.L_x_210:
        /* <DEDUP_REMOVED lines=25> */
.L_x_209:
[----:B------:R-:W-:Y:S05]  /*c3c0*/  BSYNC.RECONVERGENT B6 ;  /* 0x0000000000067941 */ /* 0x000fea0003800200 */
.L_x_208:
        /* <DEDUP_REMOVED lines=18> */
.L_x_213:
        /* <DEDUP_REMOVED lines=25> */
.L_x_212:
[----:B------:R-:W-:Y:S05]  /*c680*/  BSYNC.RECONVERGENT B6 ;  /* 0x0000000000067941 */ /* 0x000fea0003800200 */
.L_x_211:
        /* <DEDUP_REMOVED lines=18> */
.L_x_216:
        /* <DEDUP_REMOVED lines=25> */
.L_x_215:
[----:B------:R-:W-:Y:S05]  /*c940*/  BSYNC.RECONVERGENT B6 ;  /* 0x0000000000067941 */ /* 0x000fea0003800200 */
.L_x_214:
        /* <DEDUP_REMOVED lines=18> */
.L_x_219:
        /* <DEDUP_REMOVED lines=25> */
.L_x_218:
[----:B------:R-:W-:Y:S05]  /*cc00*/  BSYNC.RECONVERGENT B6 ;  /* 0x0000000000067941 */ /* 0x000fea0003800200 */
.L_x_217:
        /* <DEDUP_REMOVED lines=18> */
.L_x_222:
        /* <DEDUP_REMOVED lines=25> */
.L_x_221:
[----:B------:R-:W-:Y:S05]  /*cec0*/  BSYNC.RECONVERGENT B6 ;  /* 0x0000000000067941 */ /* 0x000fea0003800200 */
.L_x_220:
        /* <DEDUP_REMOVED lines=18> */
.L_x_225:
        /* <DEDUP_REMOVED lines=25> */
.L_x_224:
[----:B------:R-:W-:Y:S05]  /*d180*/  BSYNC.RECONVERGENT B6 ;  /* 0x0000000000067941 */ /* 0x000fea0003800200 */
.L_x_223:
[----:B------:R-:W2:Y:S02]  /*d190*/  LDL.U8 R0, [R1+0x1f] ;  /* 0x00001f0001007983 */ /* 0x000ea40000100000 */
[----:B--2---:R-:W-:-:S13]  /*d1a0*/  ISETP.NE.AND P0, PT, R0, 0x31, PT ;  /* 0x000000310000780c */ /* 0x004fda0003f05270 */
[----:B------:R-:W-:Y:S05]  /*d1b0*/  @P0 BRA `(.L_x_98) ;  /* 0x0000000000980947 */ /* 0x000fea0003800000 */
[----:B------:R-:W-:Y:S01]  /*d1c0*/  IMAD.MOV.U32 R17, RZ, RZ, 0x1f ;  /* 0x0000001fff117424 */ /* 0x000fe200078e00ff */
[----:B------:R-:W-:Y:S01]  /*d1d0*/  MOV R22, 0x0 ;  /* 0x0000000000167802 */ /* 0x000fe20000000f00 */
[----:B------:R-:W0:Y:S01]  /*d1e0*/  LDCU.64 UR4, c[0x4][0x20] ;  /* 0x01000400ff0477ac */ /* 0x000e220008000a00 */
[----:B------:R-:W-:Y:S01]  /*d1f0*/  IADD3 R18, P0, PT, R26, 0x30, RZ ;  /* 0x000000301a127810 */ /* 0x000fe20007f1e0ff */
[----:B------:R-:W-:Y:S01]  /*d200*/  IMAD R17, R16, R17, 0x1f ;  /* 0x0000001f10117424 */ /* 0x000fe200078e0211 */
[----:B------:R1:W2:Y:S02]  /*d210*/  LDC.64 R8, c[0x4][R22] ;  /* 0x0100000016087b82 */ /* 0x0002a40000000a00 */
[----:B------:R-:W-:Y:S02]  /*d220*/  IADD3.X R19, PT, PT, RZ, R27, RZ, P0, !PT ;  /* 0x0000001bff137210 */ /* 0x000fe400007fe4ff */
[----:B------:R1:W-:Y:S01]  /*d230*/  STL [R1+0x30], R17 ;  /* 0x0000301101007387 */ /* 0x0003e20000100800 */
[----:B------:R-:W-:-:S02]  /*d240*/  MOV R6, R18 ;  /* 0x0000001200067202 */ /* 0x000fc40000000f00 */
[----:B------:R-:W-:Y:S02]  /*d250*/  IMAD.MOV.U32 R7, RZ, RZ, R19 ;  /* 0x000000ffff077224 */ /* 0x000fe400078e0013 */
[----:B0-----:R-:W-:Y:S02]  /*d260*/  IMAD.U32 R4, RZ, RZ, UR4 ;  /* 0x00000004ff047e24 */ /* 0x001fe4000f8e00ff */
[----:B-1----:R-:W-:-:S07]  /*d270*/  IMAD.U32 R5, RZ, RZ, UR5 ;  /* 0x00000005ff057e24 */ /* 0x002fce000f8e00ff */
[----:B------:R-:W-:-:S07]  /*d280*/  LEPC R20, `(.L_x_226) ;  /* 0x000000001014794e */ /* 0x000fce0000000000 */
[----:B--2---:R-:W-:Y:S05]  /*d290*/  CALL.ABS.NOINC R8 ;  /* 0x0000000008007343 */ /* 0x004fea0003c00000 */
.L_x_226:
        /* <DEDUP_REMOVED lines=10> */
[----:B------:R-:W1:Y:S01]  /*d340*/  LDC.64 R22, c[0x4][R22] ;  /* 0x0100000016167b82 */ /* 0x000e620000000a00 */
[----:B------:R-:W0:Y:S01]  /*d350*/  LDCU.64 UR4, c[0x4][0x28] ;  /* 0x01000500ff0477ac */ /* 0x000e220008000a00 */
[----:B------:R-:W-:Y:S01]  /*d360*/  IMAD.MOV.U32 R6, RZ, RZ, R18 ;  /* 0x000000ffff067224 */ /* 0x000fe200078e0012 */
[----:B------:R-:W2:Y:S01]  /*d370*/  POPC R7, R10 ;  /* 0x0000000a00077309 */ /* 0x000ea20000000000 */
[----:B0-----:R-:W-:Y:S01]  /*d380*/  MOV R4, UR4 ;  /* 0x0000000400047c02 */ /* 0x001fe20008000f00 */
[----:B------:R-:W-:Y:S01]  /*d390*/  IMAD.U32 R5, RZ, RZ, UR5 ;  /* 0x00000005ff057e24 */ /* 0x000fe2000f8e00ff */
[----:B----4-:R-:W2:Y:S02]  /*d3a0*/  SHFL.IDX PT, R16, R3, R0, 0x1f ;  /* 0x00001f0003107589 */ /* 0x010ea400000e0000 */
[----:B--2---:R-:W-:Y:S01]  /*d3b0*/  IMAD.IADD R16, R16, 0x1, R7 ;  /* 0x0000000110107824 */ /* 0x004fe200078e0207 */
[----:B------:R-:W-:-:S03]  /*d3c0*/  MOV R7, R19 ;  /* 0x0000001300077202 */ /* 0x000fc60000000f00 */
[----:B---3--:R-:W-:Y:S01]  /*d3d0*/  IMAD.WIDE R8, R16, 0x4, R8 ;  /* 0x0000000410087825 */ /* 0x008fe200078e0208 */
[----:B------:R0:W-:Y:S04]  /*d3e0*/  STL.64 [R1+0x30], R16 ;  /* 0x0000301001007387 */ /* 0x0001e80000100a00 */
[----:B-1----:R0:W-:Y:S02]  /*d3f0*/  STG.E desc[UR36][R8.64], R17 ;  /* 0x0000001108007986 */ /* 0x0021e4000c101924 */
[----:B------:R-:W-:-:S07]  /*d400*/  LEPC R20, `(.L_x_98) ;  /* 0x000000001014794e */ /* 0x000fce0000000000 */
[----:B0-----:R-:W-:Y:S05]  /*d410*/  CALL.ABS.NOINC R22 ;  /* 0x0000000016007343 */ /* 0x001fea0003c00000 */
.L_x_98:
[----:B0-----:R-:W-:Y:S05]  /*d420*/  BSYNC.RECONVERGENT B7 ;  /* 0x0000000000077941 */ /* 0x001fea0003800200 */
.L_x_97:
[----:B------:R-:W0:Y:S01]  /*d430*/  LDCU UR4, c[0x0][0x3a4] ;  /* 0x00007480ff0477ac */ /* 0x000e220008000800 */
[----:B------:R-:W-:-:S05]  /*d440*/  VIADD R24, R24, 0x1 ;  /* 0x0000000118187836 */ /* 0x000fca0000000000 */
[----:B0-----:R-:W-:-:S13]  /*d450*/  ISETP.NE.AND P0, PT, R24, UR4, PT ;  /* 0x0000000418007c0c */ /* 0x001fda000bf05270 */
[----:B------:R-:W-:Y:S05]  /*d460*/  @!P0 EXIT ;  /* 0x000000000000894d */ /* 0x000fea0003800000 */
[----:B------:R-:W-:Y:S05]  /*d470*/  BRA `(.L_x_227) ;  /* 0xffffff8000287947 */ /* 0x000fea000383ffff */
.L_x_228:
[----:B------:R-:W-:-:S00]  /*d480*/  BRA `(.L_x_228) ;  /* 0xfffffffc00fc7947 */ /* 0x000fc0000383ffff */
[----:B------:R-:W-:-:S00]  /*d490*/  NOP ;  /* 0x0000000000007918 */ /* 0x000fc00000000000 */
        /* <DEDUP_REMOVED lines=14> */
.L_x_229:


//--------------------- .nv.global.init           --------------------------
	.section	.nv.global.init,"aw",@progbits
.nv.global.init:
	.type		$str$4,@object
	.size		$str$4,($str$2 - $str$4)
$str$4:
        /*0000*/ 	.byte	0x25, 0x64, 0x3a, 0x25, 0x64, 0x0a, 0x00
	.type		$str$2,@object
	.size		$str$2,($str$3 - $str$2)
$str$2:
        /*0007*/ 	.byte	0x25, 0x64, 0x3a, 0x25, 0x73, 0x0a, 0x00
	.type		$str$3,@object
	.size		$str$3,($str - $str$3)
$str$3:
        /*000e*/ 	.byte	0x61, 0x74, 0x74, 0x72, 0x3a, 0x25, 0x64, 0x0a, 0x00
	.type		$str,@object
	.size		$str,($str$1 - $str)
$str:
        /*0017*/ 	.byte	0x28, 0x25, 0x64, 0x2c, 0x25, 0x64, 0x29, 0x3a, 0x25, 0x64, 0x0a, 0x00
	.type		$str$1,@object
	.size		$str$1,(.L_1 - $str$1)
$str$1:
        /*0023*/ 	.byte	0x6e, 0x75, 0x6d, 0x3a, 0x28, 0x25, 0x64, 0x2c, 0x25, 0x64, 0x29, 0x3a, 0x25, 0x64, 0x0a, 0x00
.L_1:


//--------------------- .nv.shared.reserved.0     --------------------------
	.section	.nv.shared.reserved.0,"aw",@nobits
	.weak		__nv_reservedSMEM_offset_0_alias
	.size		__nv_reservedSMEM_offset_0_alias, 0, 64
	.other		__nv_reservedSMEM_offset_0_alias,@"STO_CUDA_RESERVED_SHARED STV_DEFAULT"
__nv_reservedSMEM_offset_0_alias:
	.zero		0
	.zero		64


//--------------------- .nv.constant0._Z19kernel_index_bitmapPPjPiS1_iiii --------------------------
	.section	.nv.constant0._Z19kernel_index_bitmapPPjPiS1_iiii,"a",@progbits
	.sectionflags	@""
	.align	4
.nv.constant0._Z19kernel_index_bitmapPPjPiS1_iiii:
	.zero		936


//--------------------- SYMBOLS --------------------------

	.type		.nv.reservedSmem.offset0,@object
	.size		.nv.reservedSmem.offset0,0x4
	.type		vprintf,@function
